// auto-generated by cutlass_sweep.sparse_gemm — config: {"arch": "sm_90", "cluster_m": 2, "cluster_n": 1, "dtype": "int8", "tile_k": 128, "tile_m": 128, "tile_n": 256}
#include "cutlass/cutlass.h"
#include "cutlass/gemm/collective/collective_builder.hpp"
#include "cutlass/gemm/device/gemm_universal_adapter.h"
#include "cutlass/gemm/kernel/gemm_universal.hpp"
#include "cutlass/epilogue/collective/collective_builder.hpp"

using Elem = int8_t;
using Acc  = int32_t;
using TileShape    = cute::Shape<cute::_128, cute::_256, cute::_128>;
using ClusterShape = cute::Shape<cute::_2, cute::_1, cute::_1>;

using CollectiveEpilogue = typename cutlass::epilogue::collective::CollectiveBuilder<
    cutlass::arch::Sm90, cutlass::arch::OpClassSparseTensorOp,
    TileShape, ClusterShape,
    cutlass::epilogue::collective::EpilogueTileAuto,
    Acc, Acc,
    Acc, cutlass::layout::ColumnMajor, 128 / cutlass::sizeof_bits<Acc>::value,
    Acc, cutlass::layout::ColumnMajor, 128 / cutlass::sizeof_bits<Acc>::value,
    cutlass::epilogue::collective::EpilogueScheduleAuto
  >::CollectiveOp;

using CollectiveMainloop = typename cutlass::gemm::collective::CollectiveBuilder<
    cutlass::arch::Sm90, cutlass::arch::OpClassSparseTensorOp,
    Elem, cutlass::layout::RowMajor, 128 / cutlass::sizeof_bits<Elem>::value,
    Elem, cutlass::layout::ColumnMajor, 128 / cutlass::sizeof_bits<Elem>::value,
    Acc,
    TileShape, ClusterShape,
    cutlass::gemm::collective::StageCountAutoCarveout<static_cast<int>(sizeof(typename CollectiveEpilogue::SharedStorage))>,
    cutlass::gemm::collective::KernelScheduleAuto
  >::CollectiveOp;

using GemmKernel = cutlass::gemm::kernel::GemmUniversal<
    cute::Shape<int,int,int,int>,
    CollectiveMainloop,
    CollectiveEpilogue
>;
using Gemm = cutlass::gemm::device::GemmUniversalAdapter<GemmKernel>;

auto* _anchor = &cutlass::device_kernel<GemmKernel>;


// ===== COMPILED SASS (sm_90a) =====

	.target	sm_90a

	.elftype	@"ET_EXEC"


//--------------------- .note.nv.tkinfo           --------------------------
	.section	.note.nv.tkinfo,"",@"SHT_NOTE"
	.sectionflags	@"SHF_NOTE_NV_TKINFO"
	.tkinfo
        /*0018*/ 	.word	0x00000002
        /*0030*/ 	.string	""
        /*0030*/ 	.string	"ptxas"
        /*0030*/ 	.string	"Cuda compilation tools, release 13.0, V13.0.88"
        /*0030*/ 	.string	"Build cuda_13.0.r13.0/compiler.36424714_0"
        /*0030*/ 	.string	"-arch sm_90a -m 64 "



//--------------------- .note.nv.cuinfo           --------------------------
	.section	.note.nv.cuinfo,"",@"SHT_NOTE"
	.sectionflags	@"SHF_NOTE_NV_CUINFO"
        /*0018*/ 	.short	0x0002
        /*001a*/ 	.short	0x005a
        /*001c*/ 	.short	0x0082
	.zero		2


//--------------------- .nv.info                  --------------------------
	.section	.nv.info,"",@"SHT_CUDA_INFO"
	.align	4


	//----- nvinfo : EIATTR_REGCOUNT
	.align		4
        /*0000*/ 	.byte	0x04, 0x2f
        /*0002*/ 	.short	(.L_12 - .L_11)
	.align		4
.L_11:
        /*0004*/ 	.word	index@(_ZN7cutlass13device_kernelINS_4gemm6kernel13GemmUniversalIN4cute5tupleIJiiiiEEENS1_10collective13CollectiveMmaINS1_40MainloopSm90TmaGmmaWarpSpecializedSparseILi5ENS5_IJNS4_1CILi2EEENSA_ILi1EEESC_EEENS1_35KernelTmaWarpSpecializedCooperativeEEENS5_IJNSA_ILi128EEENSA_ILi256EEESG_EEEaNS5_IJNS4_6LayoutINS5_IJiNS5_IJSB_iEEEiEEENS5_IJlNS5_IJSC_SB_EEElEEEEENSJ_INS5_IJNS5_IJNSA_ILi64EEEiEEENS5_IJSG_iEEEiEEENS5_IJNS5_IJSG_NSA_ILi8192EEEEEENS5_IJSC_lEEElEEEEEEEEaNS5_IJlSC_lEEENS4_8TiledMMAINS4_8MMA_AtomIJNS4_4SM904GMMA6SPARSE28GMMA_64x256x64_S32S8S8_SS_TNILNS13_9SparseSelE0EEEEEENSJ_ISD_NS5_IJSC_NSA_ILi0EEES19_EEEEENS5_IJNS4_10UnderscoreES1C_S1C_EEEEENS4_13SM90_TMA_LOADENS4_14ComposedLayoutINS4_7SwizzleILi2ELi4ELi3EEENS4_25smem_sparse_ptr_flag_bitsILi2ELi8EEENSJ_INS5_IJNS5_IJSC_NSA_ILi8EEEEEENS5_IJSB_SP_EEEEEENS5_IJNS5_IJS19_SG_EEESM_EEEEEEEvNS4_8identityENS4_23SM90_TMA_LOAD_MULTICASTENS1G_INS1H_ILi3ELi4ELi3EEENS4_18smem_ptr_flag_bitsILi8EEENSJ_INS5_IJS1L_SG_EEENS5_IJSG_SC_EEEEEEEvS1T_EENS_8epilogue10collective6detail29Sm90TmaWarpSpecializedAdapterINS24_15DefaultEpilogueIiNS5_IJSC_llEEES28_NS23_6thread17LinearCombinationIiLi1EiiLNS29_9ScaleType4KindE0ELNS_15FloatRoundStyleE2EiEENS1_15EpilogueDefaultEEEEEvvEEEEvNT_6ParamsE)
        /*0008*/ 	.word	0x000000a8


	//----- nvinfo : EIATTR_FRAME_SIZE
	.align		4
.L_12:
        /*000c*/ 	.byte	0x04, 0x11
        /*000e*/ 	.short	(.L_14 - .L_13)
	.align		4
.L_13:
        /*0010*/ 	.word	index@(_ZN7cutlass13device_kernelINS_4gemm6kernel13GemmUniversalIN4cute5tupleIJiiiiEEENS1_10collective13CollectiveMmaINS1_40MainloopSm90TmaGmmaWarpSpecializedSparseILi5ENS5_IJNS4_1CILi2EEENSA_ILi1EEESC_EEENS1_35KernelTmaWarpSpecializedCooperativeEEENS5_IJNSA_ILi128EEENSA_ILi256EEESG_EEEaNS5_IJNS4_6LayoutINS5_IJiNS5_IJSB_iEEEiEEENS5_IJlNS5_IJSC_SB_EEElEEEEENSJ_INS5_IJNS5_IJNSA_ILi64EEEiEEENS5_IJSG_iEEEiEEENS5_IJNS5_IJSG_NSA_ILi8192EEEEEENS5_IJSC_lEEElEEEEEEEEaNS5_IJlSC_lEEENS4_8TiledMMAINS4_8MMA_AtomIJNS4_4SM904GMMA6SPARSE28GMMA_64x256x64_S32S8S8_SS_TNILNS13_9SparseSelE0EEEEEENSJ_ISD_NS5_IJSC_NSA_ILi0EEES19_EEEEENS5_IJNS4_10UnderscoreES1C_S1C_EEEEENS4_13SM90_TMA_LOADENS4_14ComposedLayoutINS4_7SwizzleILi2ELi4ELi3EEENS4_25smem_sparse_ptr_flag_bitsILi2ELi8EEENSJ_INS5_IJNS5_IJSC_NSA_ILi8EEEEEENS5_IJSB_SP_EEEEEENS5_IJNS5_IJS19_SG_EEESM_EEEEEEEvNS4_8identityENS4_23SM90_TMA_LOAD_MULTICASTENS1G_INS1H_ILi3ELi4ELi3EEENS4_18smem_ptr_flag_bitsILi8EEENSJ_INS5_IJS1L_SG_EEENS5_IJSG_SC_EEEEEEEvS1T_EENS_8epilogue10collective6detail29Sm90TmaWarpSpecializedAdapterINS24_15DefaultEpilogueIiNS5_IJSC_llEEES28_NS23_6thread17LinearCombinationIiLi1EiiLNS29_9ScaleType4KindE0ELNS_15FloatRoundStyleE2EiEENS1_15EpilogueDefaultEEEEEvvEEEEvNT_6ParamsE)
        /*0014*/ 	.word	0x00000000


	//----- nvinfo : EIATTR_MIN_STACK_SIZE
	.align		4
.L_14:
        /*0018*/ 	.byte	0x04, 0x12
        /*001a*/ 	.short	(.L_16 - .L_15)
	.align		4
.L_15:
        /*001c*/ 	.word	index@(_ZN7cutlass13device_kernelINS_4gemm6kernel13GemmUniversalIN4cute5tupleIJiiiiEEENS1_10collective13CollectiveMmaINS1_40MainloopSm90TmaGmmaWarpSpecializedSparseILi5ENS5_IJNS4_1CILi2EEENSA_ILi1EEESC_EEENS1_35KernelTmaWarpSpecializedCooperativeEEENS5_IJNSA_ILi128EEENSA_ILi256EEESG_EEEaNS5_IJNS4_6LayoutINS5_IJiNS5_IJSB_iEEEiEEENS5_IJlNS5_IJSC_SB_EEElEEEEENSJ_INS5_IJNS5_IJNSA_ILi64EEEiEEENS5_IJSG_iEEEiEEENS5_IJNS5_IJSG_NSA_ILi8192EEEEEENS5_IJSC_lEEElEEEEEEEEaNS5_IJlSC_lEEENS4_8TiledMMAINS4_8MMA_AtomIJNS4_4SM904GMMA6SPARSE28GMMA_64x256x64_S32S8S8_SS_TNILNS13_9SparseSelE0EEEEEENSJ_ISD_NS5_IJSC_NSA_ILi0EEES19_EEEEENS5_IJNS4_10UnderscoreES1C_S1C_EEEEENS4_13SM90_TMA_LOADENS4_14ComposedLayoutINS4_7SwizzleILi2ELi4ELi3EEENS4_25smem_sparse_ptr_flag_bitsILi2ELi8EEENSJ_INS5_IJNS5_IJSC_NSA_ILi8EEEEEENS5_IJSB_SP_EEEEEENS5_IJNS5_IJS19_SG_EEESM_EEEEEEEvNS4_8identityENS4_23SM90_TMA_LOAD_MULTICASTENS1G_INS1H_ILi3ELi4ELi3EEENS4_18smem_ptr_flag_bitsILi8EEENSJ_INS5_IJS1L_SG_EEENS5_IJSG_SC_EEEEEEEvS1T_EENS_8epilogue10collective6detail29Sm90TmaWarpSpecializedAdapterINS24_15DefaultEpilogueIiNS5_IJSC_llEEES28_NS23_6thread17LinearCombinationIiLi1EiiLNS29_9ScaleType4KindE0ELNS_15FloatRoundStyleE2EiEENS1_15EpilogueDefaultEEEEEvvEEEEvNT_6ParamsE)
        /*0020*/ 	.word	0x00000000
.L_16:


//--------------------- .nv.compat                --------------------------
	.section	.nv.compat,"",@"SHT_CUDA_COMPAT_INFO"
	.align	4
        /*0000*/ 	.byte	0x02, 0x09, 0x01, 0x00, 0x02, 0x02, 0x04, 0x00, 0x02, 0x05, 0x05, 0x00, 0x03, 0x07, 0x01, 0x01
        /*0010*/ 	.byte	0x02, 0x03, 0x01, 0x00, 0x02, 0x06, 0x01, 0x00, 0x04, 0x0b, 0x08, 0x00, 0x00, 0x00, 0x00, 0x00
        /*0020*/ 	.byte	0x00, 0x00, 0x00, 0x00


//--------------------- .nv.info._ZN7cutlass13device_kernelINS_4gemm6kernel13GemmUniversalIN4cute5tupleIJiiiiEEENS1_10collective13CollectiveMmaINS1_40MainloopSm90TmaGmmaWarpSpecializedSparseILi5ENS5_IJNS4_1CILi2EEENSA_ILi1EEESC_EEENS1_35KernelTmaWarpSpecializedCooperativeEEENS5_IJNSA_ILi128EEENSA_ILi256EEESG_EEEaNS5_IJNS4_6LayoutINS5_IJiNS5_IJSB_iEEEiEEENS5_IJlNS5_IJSC_SB_EEElEEEEENSJ_INS5_IJNS5_IJNSA_ILi64EEEiEEENS5_IJSG_iEEEiEEENS5_IJNS5_IJSG_NSA_ILi8192EEEEEENS5_IJSC_lEEElEEEEEEEEaNS5_IJlSC_lEEENS4_8TiledMMAINS4_8MMA_AtomIJNS4_4SM904GMMA6SPARSE28GMMA_64x256x64_S32S8S8_SS_TNILNS13_9SparseSelE0EEEEEENSJ_ISD_NS5_IJSC_NSA_ILi0EEES19_EEEEENS5_IJNS4_10UnderscoreES1C_S1C_EEEEENS4_13SM90_TMA_LOADENS4_14ComposedLayoutINS4_7SwizzleILi2ELi4ELi3EEENS4_25smem_sparse_ptr_flag_bitsILi2ELi8EEENSJ_INS5_IJNS5_IJSC_NSA_ILi8EEEEEENS5_IJSB_SP_EEEEEENS5_IJNS5_IJS19_SG_EEESM_EEEEEEEvNS4_8identityENS4_23SM90_TMA_LOAD_MULTICASTENS1G_INS1H_ILi3ELi4ELi3EEENS4_18smem_ptr_flag_bitsILi8EEENSJ_INS5_IJS1L_SG_EEENS5_IJSG_SC_EEEEEEEvS1T_EENS_8epilogue10collective6detail29Sm90TmaWarpSpecializedAdapterINS24_15DefaultEpilogueIiNS5_IJSC_llEEES28_NS23_6thread17LinearCombinationIiLi1EiiLNS29_9ScaleType4KindE0ELNS_15FloatRoundStyleE2EiEENS1_15EpilogueDefaultEEEEEvvEEEEvNT_6ParamsE --------------------------
	.section	.nv.info._ZN7cutlass13device_kernelINS_4gemm6kernel13GemmUniversalIN4cute5tupleIJiiiiEEENS1_10collective13CollectiveMmaINS1_40MainloopSm90TmaGmmaWarpSpecializedSparseILi5ENS5_IJNS4_1CILi2EEENSA_ILi1EEESC_EEENS1_35KernelTmaWarpSpecializedCooperativeEEENS5_IJNSA_ILi128EEENSA_ILi256EEESG_EEEaNS5_IJNS4_6LayoutINS5_IJiNS5_IJSB_iEEEiEEENS5_IJlNS5_IJSC_SB_EEElEEEEENSJ_INS5_IJNS5_IJNSA_ILi64EEEiEEENS5_IJSG_iEEEiEEENS5_IJNS5_IJSG_NSA_ILi8192EEEEEENS5_IJSC_lEEElEEEEEEEEaNS5_IJlSC_lEEENS4_8TiledMMAINS4_8MMA_AtomIJNS4_4SM904GMMA6SPARSE28GMMA_64x256x64_S32S8S8_SS_TNILNS13_9SparseSelE0EEEEEENSJ_ISD_NS5_IJSC_NSA_ILi0EEES19_EEEEENS5_IJNS4_10UnderscoreES1C_S1C_EEEEENS4_13SM90_TMA_LOADENS4_14ComposedLayoutINS4_7SwizzleILi2ELi4ELi3EEENS4_25smem_sparse_ptr_flag_bitsILi2ELi8EEENSJ_INS5_IJNS5_IJSC_NSA_ILi8EEEEEENS5_IJSB_SP_EEEEEENS5_IJNS5_IJS19_SG_EEESM_EEEEEEEvNS4_8identityENS4_23SM90_TMA_LOAD_MULTICASTENS1G_INS1H_ILi3ELi4ELi3EEENS4_18smem_ptr_flag_bitsILi8EEENSJ_INS5_IJS1L_SG_EEENS5_IJSG_SC_EEEEEEEvS1T_EENS_8epilogue10collective6detail29Sm90TmaWarpSpecializedAdapterINS24_15DefaultEpilogueIiNS5_IJSC_llEEES28_NS23_6thread17LinearCombinationIiLi1EiiLNS29_9ScaleType4KindE0ELNS_15FloatRoundStyleE2EiEENS1_15EpilogueDefaultEEEEEvvEEEEvNT_6ParamsE,"",@"SHT_CUDA_INFO"
	.sectionflags	@""
	.align	4


	//----- nvinfo : EIATTR_CUDA_API_VERSION
	.align		4
        /*0000*/ 	.byte	0x04, 0x37
        /*0002*/ 	.short	(.L_18 - .L_17)
.L_17:
        /*0004*/ 	.word	0x00000082


	//----- nvinfo : EIATTR_KPARAM_INFO
	.align		4
.L_18:
        /*0008*/ 	.byte	0x04, 0x17
        /*000a*/ 	.short	(.L_20 - .L_19)
.L_19:
        /*000c*/ 	.word	0x00000000
        /*0010*/ 	.short	0x0000
        /*0012*/ 	.short	0x0070
        /*0014*/ 	.byte	0x00, 0xf0, 0x01, 0x14


	//----- nvinfo : EIATTR_SPARSE_MMA_MASK
	.align		4
.L_20:
        /*0018*/ 	.byte	0x03, 0x50
        /*001a*/ 	.short	0x0004


	//----- nvinfo : EIATTR_MAXREG_COUNT
	.align		4
        /*001c*/ 	.byte	0x03, 0x1b
        /*001e*/ 	.short	0x00a8


	//----- nvinfo : EIATTR_NUM_BARRIERS
	.align		4
        /*0020*/ 	.byte	0x02, 0x4c
        /*0022*/ 	.byte	0x01
	.zero		1


	//----- nvinfo : EIATTR_MERCURY_ISA_VERSION
	.align		4
        /*0024*/ 	.byte	0x03, 0x5f
        /*0026*/ 	.short	0x0101


	//----- nvinfo : EIATTR_INT_WARP_WIDE_INSTR_OFFSETS
	.align		4
        /*0028*/ 	.byte	0x04, 0x31
        /*002a*/ 	.short	(.L_22 - .L_21)


	//   ....[0]....
.L_21:
        /*002c*/ 	.word	0x00000500


	//   ....[1]....
        /*0030*/ 	.word	0x00000510


	//   ....[2]....
        /*0034*/ 	.word	0x000006d0


	//----- nvinfo : EIATTR_COOP_GROUP_MASK_REGIDS
	.align		4
.L_22:
        /*0038*/ 	.byte	0x04, 0x29
        /*003a*/ 	.short	(.L_24 - .L_23)


	//   ....[0]....
.L_23:
        /*003c*/ 	.word	0xffffffff


	//   ....[1]....
        /*0040*/ 	.word	0xffffffff


	//   ....[2]....
        /*0044*/ 	.word	0xffffffff


	//   ....[3]....
        /*0048*/ 	.word	0xffffffff


	//   ....[4]....
        /*004c*/ 	.word	0xffffffff


	//   ....[5]....
        /*0050*/ 	.word	0xffffffff


	//----- nvinfo : EIATTR_COOP_GROUP_INSTR_OFFSETS
	.align		4
.L_24:
        /*0054*/ 	.byte	0x04, 0x28
        /*0056*/ 	.short	(.L_26 - .L_25)


	//   ....[0]....
.L_25:
        /*0058*/ 	.word	0x00000060


	//   ....[1]....
        /*005c*/ 	.word	0x00000070


	//   ....[2]....
        /*0060*/ 	.word	0x00000160


	//   ....[3]....
        /*0064*/ 	.word	0x00000330


	//   ....[4]....
        /*0068*/ 	.word	0x00000830


	//   ....[5]....
        /*006c*/ 	.word	0x000012b0


	//----- nvinfo : EIATTR_REG_RECONFIG
	.align		4
.L_26:
        /*0070*/ 	.byte	0x01, 0x54
	.zero		2


	//----- nvinfo : EIATTR_MBARRIER_INSTR_OFFSETS
	.align		4
        /*0074*/ 	.byte	0x04, 0x39
        /*0076*/ 	.short	(.L_28 - .L_27)


	//   ....[0]....
.L_27:
        /*0078*/ 	.word	0x00000260
        /*007c*/ 	.word	0x000000ff
        /*0080*/ 	.word	0x00000000
        /*0084*/ 	.short	0x0100
        /*0086*/ 	.byte	0x08
	.zero		1


	//   ....[1]....
        /*0088*/ 	.word	0x00000270
        /*008c*/ 	.word	0x000000ff
        /*0090*/ 	.word	0x00000028
        /*0094*/ 	.short	0x0100
        /*0096*/ 	.byte	0x08
	.zero		1


	//   ....[2]....
        /*0098*/ 	.word	0x00000280
        /*009c*/ 	.word	0x000000ff
        /*00a0*/ 	.word	0x00000008
        /*00a4*/ 	.short	0x0100
        /*00a6*/ 	.byte	0x08
	.zero		1


	//   ....[3]....
        /*00a8*/ 	.word	0x00000290
        /*00ac*/ 	.word	0x000000ff
        /*00b0*/ 	.word	0x00000030
        /*00b4*/ 	.short	0x0100
        /*00b6*/ 	.byte	0x08
	.zero		1


	//   ....[4]....
        /*00b8*/ 	.word	0x000002a0
        /*00bc*/ 	.word	0x000000ff
        /*00c0*/ 	.word	0x00000010
        /*00c4*/ 	.short	0x0100
        /*00c6*/ 	.byte	0x08
	.zero		1


	//   ....[5]....
        /*00c8*/ 	.word	0x000002b0
        /*00cc*/ 	.word	0x000000ff
        /*00d0*/ 	.word	0x00000038
        /*00d4*/ 	.short	0x0100
        /*00d6*/ 	.byte	0x08
	.zero		1


	//   ....[6]....
        /*00d8*/ 	.word	0x000002c0
        /*00dc*/ 	.word	0x000000ff
        /*00e0*/ 	.word	0x00000018
        /*00e4*/ 	.short	0x0100
        /*00e6*/ 	.byte	0x08
	.zero		1


	//   ....[7]....
        /*00e8*/ 	.word	0x000002d0
        /*00ec*/ 	.word	0x000000ff
        /*00f0*/ 	.word	0x00000040
        /*00f4*/ 	.short	0x0100
        /*00f6*/ 	.byte	0x08
	.zero		1


	//   ....[8]....
        /*00f8*/ 	.word	0x000002e0
        /*00fc*/ 	.word	0x000000ff
        /*0100*/ 	.word	0x00000020
        /*0104*/ 	.short	0x0100
        /*0106*/ 	.byte	0x08
	.zero		1


	//   ....[9]....
        /*0108*/ 	.word	0x000002f0
        /*010c*/ 	.word	0x000000ff
        /*0110*/ 	.word	0x00000048
        /*0114*/ 	.short	0x0100
        /*0116*/ 	.byte	0x08
	.zero		1


	//   ....[10]....
        /*0118*/ 	.word	0x00000750
        /*011c*/ 	.word	0x000000ff
        /*0120*/ 	.word	0x00000060
        /*0124*/ 	.short	0x0100
        /*0126*/ 	.byte	0x06
	.zero		1


	//   ....[11]....
        /*0128*/ 	.word	0x000007e0
        /*012c*/ 	.word	0x000000ff
        /*0130*/ 	.word	0x00000068
        /*0134*/ 	.short	0x0100
        /*0136*/ 	.byte	0x06
	.zero		1


	//   ....[12]....
        /*0138*/ 	.word	0x000017f0
        /*013c*/ 	.word	0x000000ff
        /*0140*/ 	.word	0x00000000
        /*0144*/ 	.short	0x010a
        /*0146*/ 	.byte	0x08
	.zero		1


	//   ....[13]....
        /*0148*/ 	.word	0x000018a0
        /*014c*/ 	.word	0x000000ff
        /*0150*/ 	.word	0x00000000
        /*0154*/ 	.short	0x010a
        /*0156*/ 	.byte	0x08
	.zero		1


	//   ....[14]....
        /*0158*/ 	.word	0x00001a90
        /*015c*/ 	.word	0x00000010
        /*0160*/ 	.word	0x00000000
        /*0164*/ 	.short	0x0101
        /*0166*/ 	.byte	0x3f
	.zero		1


	//   ....[15]....
        /*0168*/ 	.word	0x0000c010
        /*016c*/ 	.word	0x00000015
        /*0170*/ 	.word	0x00000028
        /*0174*/ 	.short	0x010a
        /*0176*/ 	.byte	0x3f
	.zero		1


	//   ....[16]....
        /*0178*/ 	.word	0x0000c440
        /*017c*/ 	.word	0x00000008
        /*0180*/ 	.word	0x00000068
        /*0184*/ 	.short	0x0101
        /*0186*/ 	.byte	0x3f
	.zero		1


	//   ....[17]....
        /*0188*/ 	.word	0x0000cb80
        /*018c*/ 	.word	0x00000006
        /*0190*/ 	.word	0x00000000
        /*0194*/ 	.short	0x010a
        /*0196*/ 	.byte	0x3f
	.zero		1


	//   ....[18]....
        /*0198*/ 	.word	0x0000cc00
        /*019c*/ 	.word	0x00000007
        /*01a0*/ 	.word	0x00000000
        /*01a4*/ 	.short	0x010a
        /*01a6*/ 	.byte	0x3f
	.zero		1


	//   ....[19]....
        /*01a8*/ 	.word	0x0000cc90
        /*01ac*/ 	.word	0x0000000a
        /*01b0*/ 	.word	0x00000000
        /*01b4*/ 	.short	0x010a
        /*01b6*/ 	.byte	0x3f
	.zero		1


	//   ....[20]....
        /*01b8*/ 	.word	0x0000cd20
        /*01bc*/ 	.word	0x0000000b
        /*01c0*/ 	.word	0x00000000
        /*01c4*/ 	.short	0x010a
        /*01c6*/ 	.byte	0x3f
	.zero		1


	//   ....[21]....
        /*01c8*/ 	.word	0x0000cdb0
        /*01cc*/ 	.word	0x00000003
        /*01d0*/ 	.word	0x00000000
        /*01d4*/ 	.short	0x010a
        /*01d6*/ 	.byte	0x3f
	.zero		1


	//   ....[22]....
        /*01d8*/ 	.word	0x0000ce20
        /*01dc*/ 	.word	0x00000013
        /*01e0*/ 	.word	0x00000000
        /*01e4*/ 	.short	0x010a
        /*01e6*/ 	.byte	0x3f
	.zero		1


	//   ....[23]....
        /*01e8*/ 	.word	0x0000cef0
        /*01ec*/ 	.word	0x00000015
        /*01f0*/ 	.word	0x00000028
        /*01f4*/ 	.short	0x010a
        /*01f6*/ 	.byte	0x3f
	.zero		1


	//   ....[24]....
        /*01f8*/ 	.word	0x0000cfc0
        /*01fc*/ 	.word	0x00000006
        /*0200*/ 	.word	0x00000000
        /*0204*/ 	.short	0x010a
        /*0206*/ 	.byte	0x3f
	.zero		1


	//   ....[25]....
        /*0208*/ 	.word	0x0000d010
        /*020c*/ 	.word	0x00000007
        /*0210*/ 	.word	0x00000000
        /*0214*/ 	.short	0x010a
        /*0216*/ 	.byte	0x3f
	.zero		1


	//   ....[26]....
        /*0218*/ 	.word	0x0000d060
        /*021c*/ 	.word	0x0000000a
        /*0220*/ 	.word	0x00000000
        /*0224*/ 	.short	0x010a
        /*0226*/ 	.byte	0x3f
	.zero		1


	//   ....[27]....
        /*0228*/ 	.word	0x0000d0b0
        /*022c*/ 	.word	0x0000000b
        /*0230*/ 	.word	0x00000000
        /*0234*/ 	.short	0x010a
        /*0236*/ 	.byte	0x3f
	.zero		1


	//----- nvinfo : EIATTR_NUM_MBARRIERS
	.align		4
.L_28:
        /*0238*/ 	.byte	0x03, 0x38
        /*023a*/ 	.short	0x000c


	//----- nvinfo : EIATTR_EXIT_INSTR_OFFSETS
	.align		4
        /*023c*/ 	.byte	0x04, 0x1c
        /*023e*/ 	.short	(.L_30 - .L_29)


	//   ....[0]....
.L_29:
        /*0240*/ 	.word	0x00000990


	//   ....[1]....
        /*0244*/ 	.word	0x00001180


	//   ....[2]....
        /*0248*/ 	.word	0x0000b6f0


	//   ....[3]....
        /*024c*/ 	.word	0x0000bc50


	//   ....[4]....
        /*0250*/ 	.word	0x0000ce00


	//----- nvinfo : EIATTR_MAX_THREADS
	.align		4
.L_30:
        /*0254*/ 	.byte	0x04, 0x05
        /*0256*/ 	.short	(.L_32 - .L_31)
.L_31:
        /*0258*/ 	.word	0x00000180
        /*025c*/ 	.word	0x00000001
        /*0260*/ 	.word	0x00000001


	//----- nvinfo : EIATTR_CRS_STACK_SIZE
	.align		4
.L_32:
        /*0264*/ 	.byte	0x04, 0x1e
        /*0266*/ 	.short	(.L_34 - .L_33)
.L_33:
        /*0268*/ 	.word	0x00000000


	//----- nvinfo : EIATTR_CBANK_PARAM_SIZE
	.align		4
.L_34:
        /*026c*/ 	.byte	0x03, 0x19
        /*026e*/ 	.short	0x0570


	//----- nvinfo : EIATTR_PARAM_CBANK
	.align		4
        /*0270*/ 	.byte	0x04, 0x0a
        /*0272*/ 	.short	(.L_36 - .L_35)
	.align		4
.L_35:
        /*0274*/ 	.word	index@(.nv.constant0._ZN7cutlass13device_kernelINS_4gemm6kernel13GemmUniversalIN4cute5tupleIJiiiiEEENS1_10collective13CollectiveMmaINS1_40MainloopSm90TmaGmmaWarpSpecializedSparseILi5ENS5_IJNS4_1CILi2EEENSA_ILi1EEESC_EEENS1_35KernelTmaWarpSpecializedCooperativeEEENS5_IJNSA_ILi128EEENSA_ILi256EEESG_EEEaNS5_IJNS4_6LayoutINS5_IJiNS5_IJSB_iEEEiEEENS5_IJlNS5_IJSC_SB_EEElEEEEENSJ_INS5_IJNS5_IJNSA_ILi64EEEiEEENS5_IJSG_iEEEiEEENS5_IJNS5_IJSG_NSA_ILi8192EEEEEENS5_IJSC_lEEElEEEEEEEEaNS5_IJlSC_lEEENS4_8TiledMMAINS4_8MMA_AtomIJNS4_4SM904GMMA6SPARSE28GMMA_64x256x64_S32S8S8_SS_TNILNS13_9SparseSelE0EEEEEENSJ_ISD_NS5_IJSC_NSA_ILi0EEES19_EEEEENS5_IJNS4_10UnderscoreES1C_S1C_EEEEENS4_13SM90_TMA_LOADENS4_14ComposedLayoutINS4_7SwizzleILi2ELi4ELi3EEENS4_25smem_sparse_ptr_flag_bitsILi2ELi8EEENSJ_INS5_IJNS5_IJSC_NSA_ILi8EEEEEENS5_IJSB_SP_EEEEEENS5_IJNS5_IJS19_SG_EEESM_EEEEEEEvNS4_8identityENS4_23SM90_TMA_LOAD_MULTICASTENS1G_INS1H_ILi3ELi4ELi3EEENS4_18smem_ptr_flag_bitsILi8EEENSJ_INS5_IJS1L_SG_EEENS5_IJSG_SC_EEEEEEEvS1T_EENS_8epilogue10collective6detail29Sm90TmaWarpSpecializedAdapterINS24_15DefaultEpilogueIiNS5_IJSC_llEEES28_NS23_6thread17LinearCombinationIiLi1EiiLNS29_9ScaleType4KindE0ELNS_15FloatRoundStyleE2EiEENS1_15EpilogueDefaultEEEEEvvEEEEvNT_6ParamsE)
        /*0278*/ 	.short	0x0210
        /*027a*/ 	.short	0x0570


	//----- nvinfo : EIATTR_SW_WAR
	.align		4
.L_36:
        /*027c*/ 	.byte	0x04, 0x36
        /*027e*/ 	.short	(.L_38 - .L_37)
.L_37:
        /*0280*/ 	.word	0x00000008
.L_38:


//--------------------- .nv.callgraph             --------------------------
	.section	.nv.callgraph,"",@"SHT_CUDA_CALLGRAPH"
	.align	4
	.sectionentsize	8
	.align		4
        /*0000*/ 	.word	0x00000000
	.align		4
        /*0004*/ 	.word	0xffffffff
	.align		4
        /*0008*/ 	.word	0x00000000
	.align		4
        /*000c*/ 	.word	0xfffffffe
	.align		4
        /*0010*/ 	.word	0x00000000
	.align		4
        /*0014*/ 	.word	0xfffffffd
	.align		4
        /*0018*/ 	.word	0x00000000
	.align		4
        /*001c*/ 	.word	0xfffffffc


//--------------------- .nv.constant4             --------------------------
	.section	.nv.constant4,"a",@progbits
	.align	8
	.align		8
.nv.constant4:
        /*0000*/ 	.dword	_ZN39_INTERNAL_e3067a93_4_k_cu_549abe29_27994cuda3std3__45__cpo5beginE
	.align		8
        /*0008*/ 	.dword	_ZN39_INTERNAL_e3067a93_4_k_cu_549abe29_27994cuda3std3__45__cpo3endE
	.align		8
        /*0010*/ 	.dword	_ZN39_INTERNAL_e3067a93_4_k_cu_549abe29_27994cuda3std3__45__cpo6cbeginE
	.align		8
        /*0018*/ 	.dword	_ZN39_INTERNAL_e3067a93_4_k_cu_549abe29_27994cuda3std3__45__cpo4cendE
	.align		8
        /*0020*/ 	.dword	_ZN39_INTERNAL_e3067a93_4_k_cu_549abe29_27994cuda3std3__441_GLOBAL__N__e3067a93_4_k_cu_549abe29_27996ignoreE
	.align		8
        /*0028*/ 	.dword	_ZN39_INTERNAL_e3067a93_4_k_cu_549abe29_27994cuda3std3__419piecewise_constructE
	.align		8
        /*0030*/ 	.dword	_ZN39_INTERNAL_e3067a93_4_k_cu_549abe29_27994cuda3std3__48in_placeE
	.align		8
        /*0038*/ 	.dword	_ZN39_INTERNAL_e3067a93_4_k_cu_549abe29_27994cuda3std6ranges3__45__cpo4swapE
	.align		8
        /*0040*/ 	.dword	_ZN39_INTERNAL_e3067a93_4_k_cu_549abe29_27994cuda3std6ranges3__45__cpo9iter_moveE
	.align		8
        /*0048*/ 	.dword	_ZN39_INTERNAL_e3067a93_4_k_cu_549abe29_27994cute7productE
	.align		8
        /*0050*/ 	.dword	_ZN39_INTERNAL_e3067a93_4_k_cu_549abe29_27994cute1_E


//--------------------- .text._ZN7cutlass13device_kernelINS_4gemm6kernel13GemmUniversalIN4cute5tupleIJiiiiEEENS1_10collective13CollectiveMmaINS1_40MainloopSm90TmaGmmaWarpSpecializedSparseILi5ENS5_IJNS4_1CILi2EEENSA_ILi1EEESC_EEENS1_35KernelTmaWarpSpecializedCooperativeEEENS5_IJNSA_ILi128EEENSA_ILi256EEESG_EEEaNS5_IJNS4_6LayoutINS5_IJiNS5_IJSB_iEEEiEEENS5_IJlNS5_IJSC_SB_EEElEEEEENSJ_INS5_IJNS5_IJNSA_ILi64EEEiEEENS5_IJSG_iEEEiEEENS5_IJNS5_IJSG_NSA_ILi8192EEEEEENS5_IJSC_lEEElEEEEEEEEaNS5_IJlSC_lEEENS4_8TiledMMAINS4_8MMA_AtomIJNS4_4SM904GMMA6SPARSE28GMMA_64x256x64_S32S8S8_SS_TNILNS13_9SparseSelE0EEEEEENSJ_ISD_NS5_IJSC_NSA_ILi0EEES19_EEEEENS5_IJNS4_10UnderscoreES1C_S1C_EEEEENS4_13SM90_TMA_LOADENS4_14ComposedLayoutINS4_7SwizzleILi2ELi4ELi3EEENS4_25smem_sparse_ptr_flag_bitsILi2ELi8EEENSJ_INS5_IJNS5_IJSC_NSA_ILi8EEEEEENS5_IJSB_SP_EEEEEENS5_IJNS5_IJS19_SG_EEESM_EEEEEEEvNS4_8identityENS4_23SM90_TMA_LOAD_MULTICASTENS1G_INS1H_ILi3ELi4ELi3EEENS4_18smem_ptr_flag_bitsILi8EEENSJ_INS5_IJS1L_SG_EEENS5_IJSG_SC_EEEEEEEvS1T_EENS_8epilogue10collective6detail29Sm90TmaWarpSpecializedAdapterINS24_15DefaultEpilogueIiNS5_IJSC_llEEES28_NS23_6thread17LinearCombinationIiLi1EiiLNS29_9ScaleType4KindE0ELNS_15FloatRoundStyleE2EiEENS1_15EpilogueDefaultEEEEEvvEEEEvNT_6ParamsE --------------------------
	.section	.text._ZN7cutlass13device_kernelINS_4gemm6kernel13GemmUniversalIN4cute5tupleIJiiiiEEENS1_10collective13CollectiveMmaINS1_40MainloopSm90TmaGmmaWarpSpecializedSparseILi5ENS5_IJNS4_1CILi2EEENSA_ILi1EEESC_EEENS1_35KernelTmaWarpSpecializedCooperativeEEENS5_IJNSA_ILi128EEENSA_ILi256EEESG_EEEaNS5_IJNS4_6LayoutINS5_IJiNS5_IJSB_iEEEiEEENS5_IJlNS5_IJSC_SB_EEElEEEEENSJ_INS5_IJNS5_IJNSA_ILi64EEEiEEENS5_IJSG_iEEEiEEENS5_IJNS5_IJSG_NSA_ILi8192EEEEEENS5_IJSC_lEEElEEEEEEEEaNS5_IJlSC_lEEENS4_8TiledMMAINS4_8MMA_AtomIJNS4_4SM904GMMA6SPARSE28GMMA_64x256x64_S32S8S8_SS_TNILNS13_9SparseSelE0EEEEEENSJ_ISD_NS5_IJSC_NSA_ILi0EEES19_EEEEENS5_IJNS4_10UnderscoreES1C_S1C_EEEEENS4_13SM90_TMA_LOADENS4_14ComposedLayoutINS4_7SwizzleILi2ELi4ELi3EEENS4_25smem_sparse_ptr_flag_bitsILi2ELi8EEENSJ_INS5_IJNS5_IJSC_NSA_ILi8EEEEEENS5_IJSB_SP_EEEEEENS5_IJNS5_IJS19_SG_EEESM_EEEEEEEvNS4_8identityENS4_23SM90_TMA_LOAD_MULTICASTENS1G_INS1H_ILi3ELi4ELi3EEENS4_18smem_ptr_flag_bitsILi8EEENSJ_INS5_IJS1L_SG_EEENS5_IJSG_SC_EEEEEEEvS1T_EENS_8epilogue10collective6detail29Sm90TmaWarpSpecializedAdapterINS24_15DefaultEpilogueIiNS5_IJSC_llEEES28_NS23_6thread17LinearCombinationIiLi1EiiLNS29_9ScaleType4KindE0ELNS_15FloatRoundStyleE2EiEENS1_15EpilogueDefaultEEEEEvvEEEEvNT_6ParamsE,"ax",@progbits
	.align	128
.text._ZN7cutlass13device_kernelINS_4gemm6kernel13GemmUniversalIN4cute5tupleIJiiiiEEENS1_10collective13CollectiveMmaINS1_40MainloopSm90TmaGmmaWarpSpecializedSparseILi5ENS5_IJNS4_1CILi2EEENSA_ILi1EEESC_EEENS1_35KernelTmaWarpSpecializedCooperativeEEENS5_IJNSA_ILi128EEENSA_ILi256EEESG_EEEaNS5_IJNS4_6LayoutINS5_IJiNS5_IJSB_iEEEiEEENS5_IJlNS5_IJSC_SB_EEElEEEEENSJ_INS5_IJNS5_IJNSA_ILi64EEEiEEENS5_IJSG_iEEEiEEENS5_IJNS5_IJSG_NSA_ILi8192EEEEEENS5_IJSC_lEEElEEEEEEEEaNS5_IJlSC_lEEENS4_8TiledMMAINS4_8MMA_AtomIJNS4_4SM904GMMA6SPARSE28GMMA_64x256x64_S32S8S8_SS_TNILNS13_9SparseSelE0EEEEEENSJ_ISD_NS5_IJSC_NSA_ILi0EEES19_EEEEENS5_IJNS4_10UnderscoreES1C_S1C_EEEEENS4_13SM90_TMA_LOADENS4_14ComposedLayoutINS4_7SwizzleILi2ELi4ELi3EEENS4_25smem_sparse_ptr_flag_bitsILi2ELi8EEENSJ_INS5_IJNS5_IJSC_NSA_ILi8EEEEEENS5_IJSB_SP_EEEEEENS5_IJNS5_IJS19_SG_EEESM_EEEEEEEvNS4_8identityENS4_23SM90_TMA_LOAD_MULTICASTENS1G_INS1H_ILi3ELi4ELi3EEENS4_18smem_ptr_flag_bitsILi8EEENSJ_INS5_IJS1L_SG_EEENS5_IJSG_SC_EEEEEEEvS1T_EENS_8epilogue10collective6detail29Sm90TmaWarpSpecializedAdapterINS24_15DefaultEpilogueIiNS5_IJSC_llEEES28_NS23_6thread17LinearCombinationIiLi1EiiLNS29_9ScaleType4KindE0ELNS_15FloatRoundStyleE2EiEENS1_15EpilogueDefaultEEEEEvvEEEEvNT_6ParamsE:
        .type           _ZN7cutlass13device_kernelINS_4gemm6kernel13GemmUniversalIN4cute5tupleIJiiiiEEENS1_10collective13CollectiveMmaINS1_40MainloopSm90TmaGmmaWarpSpecializedSparseILi5ENS5_IJNS4_1CILi2EEENSA_ILi1EEESC_EEENS1_35KernelTmaWarpSpecializedCooperativeEEENS5_IJNSA_ILi128EEENSA_ILi256EEESG_EEEaNS5_IJNS4_6LayoutINS5_IJiNS5_IJSB_iEEEiEEENS5_IJlNS5_IJSC_SB_EEElEEEEENSJ_INS5_IJNS5_IJNSA_ILi64EEEiEEENS5_IJSG_iEEEiEEENS5_IJNS5_IJSG_NSA_ILi8192EEEEEENS5_IJSC_lEEElEEEEEEEEaNS5_IJlSC_lEEENS4_8TiledMMAINS4_8MMA_AtomIJNS4_4SM904GMMA6SPARSE28GMMA_64x256x64_S32S8S8_SS_TNILNS13_9SparseSelE0EEEEEENSJ_ISD_NS5_IJSC_NSA_ILi0EEES19_EEEEENS5_IJNS4_10UnderscoreES1C_S1C_EEEEENS4_13SM90_TMA_LOADENS4_14ComposedLayoutINS4_7SwizzleILi2ELi4ELi3EEENS4_25smem_sparse_ptr_flag_bitsILi2ELi8EEENSJ_INS5_IJNS5_IJSC_NSA_ILi8EEEEEENS5_IJSB_SP_EEEEEENS5_IJNS5_IJS19_SG_EEESM_EEEEEEEvNS4_8identityENS4_23SM90_TMA_LOAD_MULTICASTENS1G_INS1H_ILi3ELi4ELi3EEENS4_18smem_ptr_flag_bitsILi8EEENSJ_INS5_IJS1L_SG_EEENS5_IJSG_SC_EEEEEEEvS1T_EENS_8epilogue10collective6detail29Sm90TmaWarpSpecializedAdapterINS24_15DefaultEpilogueIiNS5_IJSC_llEEES28_NS23_6thread17LinearCombinationIiLi1EiiLNS29_9ScaleType4KindE0ELNS_15FloatRoundStyleE2EiEENS1_15EpilogueDefaultEEEEEvvEEEEvNT_6ParamsE,@function
        .size           _ZN7cutlass13device_kernelINS_4gemm6kernel13GemmUniversalIN4cute5tupleIJiiiiEEENS1_10collective13CollectiveMmaINS1_40MainloopSm90TmaGmmaWarpSpecializedSparseILi5ENS5_IJNS4_1CILi2EEENSA_ILi1EEESC_EEENS1_35KernelTmaWarpSpecializedCooperativeEEENS5_IJNSA_ILi128EEENSA_ILi256EEESG_EEEaNS5_IJNS4_6LayoutINS5_IJiNS5_IJSB_iEEEiEEENS5_IJlNS5_IJSC_SB_EEElEEEEENSJ_INS5_IJNS5_IJNSA_ILi64EEEiEEENS5_IJSG_iEEEiEEENS5_IJNS5_IJSG_NSA_ILi8192EEEEEENS5_IJSC_lEEElEEEEEEEEaNS5_IJlSC_lEEENS4_8TiledMMAINS4_8MMA_AtomIJNS4_4SM904GMMA6SPARSE28GMMA_64x256x64_S32S8S8_SS_TNILNS13_9SparseSelE0EEEEEENSJ_ISD_NS5_IJSC_NSA_ILi0EEES19_EEEEENS5_IJNS4_10UnderscoreES1C_S1C_EEEEENS4_13SM90_TMA_LOADENS4_14ComposedLayoutINS4_7SwizzleILi2ELi4ELi3EEENS4_25smem_sparse_ptr_flag_bitsILi2ELi8EEENSJ_INS5_IJNS5_IJSC_NSA_ILi8EEEEEENS5_IJSB_SP_EEEEEENS5_IJNS5_IJS19_SG_EEESM_EEEEEEEvNS4_8identityENS4_23SM90_TMA_LOAD_MULTICASTENS1G_INS1H_ILi3ELi4ELi3EEENS4_18smem_ptr_flag_bitsILi8EEENSJ_INS5_IJS1L_SG_EEENS5_IJSG_SC_EEEEEEEvS1T_EENS_8epilogue10collective6detail29Sm90TmaWarpSpecializedAdapterINS24_15DefaultEpilogueIiNS5_IJSC_llEEES28_NS23_6thread17LinearCombinationIiLi1EiiLNS29_9ScaleType4KindE0ELNS_15FloatRoundStyleE2EiEENS1_15EpilogueDefaultEEEEEvvEEEEvNT_6ParamsE,(.L_x_318 - _ZN7cutlass13device_kernelINS_4gemm6kernel13GemmUniversalIN4cute5tupleIJiiiiEEENS1_10collective13CollectiveMmaINS1_40MainloopSm90TmaGmmaWarpSpecializedSparseILi5ENS5_IJNS4_1CILi2EEENSA_ILi1EEESC_EEENS1_35KernelTmaWarpSpecializedCooperativeEEENS5_IJNSA_ILi128EEENSA_ILi256EEESG_EEEaNS5_IJNS4_6LayoutINS5_IJiNS5_IJSB_iEEEiEEENS5_IJlNS5_IJSC_SB_EEElEEEEENSJ_INS5_IJNS5_IJNSA_ILi64EEEiEEENS5_IJSG_iEEEiEEENS5_IJNS5_IJSG_NSA_ILi8192EEEEEENS5_IJSC_lEEElEEEEEEEEaNS5_IJlSC_lEEENS4_8TiledMMAINS4_8MMA_AtomIJNS4_4SM904GMMA6SPARSE28GMMA_64x256x64_S32S8S8_SS_TNILNS13_9SparseSelE0EEEEEENSJ_ISD_NS5_IJSC_NSA_ILi0EEES19_EEEEENS5_IJNS4_10UnderscoreES1C_S1C_EEEEENS4_13SM90_TMA_LOADENS4_14ComposedLayoutINS4_7SwizzleILi2ELi4ELi3EEENS4_25smem_sparse_ptr_flag_bitsILi2ELi8EEENSJ_INS5_IJNS5_IJSC_NSA_ILi8EEEEEENS5_IJSB_SP_EEEEEENS5_IJNS5_IJS19_SG_EEESM_EEEEEEEvNS4_8identityENS4_23SM90_TMA_LOAD_MULTICASTENS1G_INS1H_ILi3ELi4ELi3EEENS4_18smem_ptr_flag_bitsILi8EEENSJ_INS5_IJS1L_SG_EEENS5_IJSG_SC_EEEEEEEvS1T_EENS_8epilogue10collective6detail29Sm90TmaWarpSpecializedAdapterINS24_15DefaultEpilogueIiNS5_IJSC_llEEES28_NS23_6thread17LinearCombinationIiLi1EiiLNS29_9ScaleType4KindE0ELNS_15FloatRoundStyleE2EiEENS1_15EpilogueDefaultEEEEEvvEEEEvNT_6ParamsE)
        .other          _ZN7cutlass13device_kernelINS_4gemm6kernel13GemmUniversalIN4cute5tupleIJiiiiEEENS1_10collective13CollectiveMmaINS1_40MainloopSm90TmaGmmaWarpSpecializedSparseILi5ENS5_IJNS4_1CILi2EEENSA_ILi1EEESC_EEENS1_35KernelTmaWarpSpecializedCooperativeEEENS5_IJNSA_ILi128EEENSA_ILi256EEESG_EEEaNS5_IJNS4_6LayoutINS5_IJiNS5_IJSB_iEEEiEEENS5_IJlNS5_IJSC_SB_EEElEEEEENSJ_INS5_IJNS5_IJNSA_ILi64EEEiEEENS5_IJSG_iEEEiEEENS5_IJNS5_IJSG_NSA_ILi8192EEEEEENS5_IJSC_lEEElEEEEEEEEaNS5_IJlSC_lEEENS4_8TiledMMAINS4_8MMA_AtomIJNS4_4SM904GMMA6SPARSE28GMMA_64x256x64_S32S8S8_SS_TNILNS13_9SparseSelE0EEEEEENSJ_ISD_NS5_IJSC_NSA_ILi0EEES19_EEEEENS5_IJNS4_10UnderscoreES1C_S1C_EEEEENS4_13SM90_TMA_LOADENS4_14ComposedLayoutINS4_7SwizzleILi2ELi4ELi3EEENS4_25smem_sparse_ptr_flag_bitsILi2ELi8EEENSJ_INS5_IJNS5_IJSC_NSA_ILi8EEEEEENS5_IJSB_SP_EEEEEENS5_IJNS5_IJS19_SG_EEESM_EEEEEEEvNS4_8identityENS4_23SM90_TMA_LOAD_MULTICASTENS1G_INS1H_ILi3ELi4ELi3EEENS4_18smem_ptr_flag_bitsILi8EEENSJ_INS5_IJS1L_SG_EEENS5_IJSG_SC_EEEEEEEvS1T_EENS_8epilogue10collective6detail29Sm90TmaWarpSpecializedAdapterINS24_15DefaultEpilogueIiNS5_IJSC_llEEES28_NS23_6thread17LinearCombinationIiLi1EiiLNS29_9ScaleType4KindE0ELNS_15FloatRoundStyleE2EiEENS1_15EpilogueDefaultEEEEEvvEEEEvNT_6ParamsE,@"STO_CUDA_ENTRY STV_DEFAULT"
_ZN7cutlass13device_kernelINS_4gemm6kernel13GemmUniversalIN4cute5tupleIJiiiiEEENS1_10collective13CollectiveMmaINS1_40MainloopSm90TmaGmmaWarpSpecializedSparseILi5ENS5_IJNS4_1CILi2EEENSA_ILi1EEESC_EEENS1_35KernelTmaWarpSpecializedCooperativeEEENS5_IJNSA_ILi128EEENSA_ILi256EEESG_EEEaNS5_IJNS4_6LayoutINS5_IJiNS5_IJSB_iEEEiEEENS5_IJlNS5_IJSC_SB_EEElEEEEENSJ_INS5_IJNS5_IJNSA_ILi64EEEiEEENS5_IJSG_iEEEiEEENS5_IJNS5_IJSG_NSA_ILi8192EEEEEENS5_IJSC_lEEElEEEEEEEEaNS5_IJlSC_lEEENS4_8TiledMMAINS4_8MMA_AtomIJNS4_4SM904GMMA6SPARSE28GMMA_64x256x64_S32S8S8_SS_TNILNS13_9SparseSelE0EEEEEENSJ_ISD_NS5_IJSC_NSA_ILi0EEES19_EEEEENS5_IJNS4_10UnderscoreES1C_S1C_EEEEENS4_13SM90_TMA_LOADENS4_14ComposedLayoutINS4_7SwizzleILi2ELi4ELi3EEENS4_25smem_sparse_ptr_flag_bitsILi2ELi8EEENSJ_INS5_IJNS5_IJSC_NSA_ILi8EEEEEENS5_IJSB_SP_EEEEEENS5_IJNS5_IJS19_SG_EEESM_EEEEEEEvNS4_8identityENS4_23SM90_TMA_LOAD_MULTICASTENS1G_INS1H_ILi3ELi4ELi3EEENS4_18smem_ptr_flag_bitsILi8EEENSJ_INS5_IJS1L_SG_EEENS5_IJSG_SC_EEEEEEEvS1T_EENS_8epilogue10collective6detail29Sm90TmaWarpSpecializedAdapterINS24_15DefaultEpilogueIiNS5_IJSC_llEEES28_NS23_6thread17LinearCombinationIiLi1EiiLNS29_9ScaleType4KindE0ELNS_15FloatRoundStyleE2EiEENS1_15EpilogueDefaultEEEEEvvEEEEvNT_6ParamsE:
[----:B------:R-:W-:Y:S01]  /*0000*/  LDC R1, c[0x0][0x28] ;  /* 0x00000a00ff017b82 */ /* 0x000fe20000000800 */
[----:B------:R-:W0:Y:S01]  /*0010*/  S2R R0, SR_TID.X ;  /* 0x0000000000007919 */ /* 0x000e220000002100 */
[----:B------:R-:W-:Y:S01]  /*0020*/  ELECT P0, URZ, PT ;  /* 0x00000000003f782f */ /* 0x000fe20003800000 */
[----:B------:R-:W-:Y:S01]  /*0030*/  BSSY B0, `(.L_x_0) ;  /* 0x0000012000007945 */ /* 0x000fe20003800000 */
[--C-:B0-----:R-:W-:Y:S02]  /*0040*/  SHF.R.U32.HI R2, RZ, 0x5, R0.reuse ;  /* 0x00000005ff027819 */ /* 0x101fe40000011600 */
[----:B------:R-:W-:-:S03]  /*0050*/  SHF.R.U32.HI R8, RZ, 0x7, R0 ;  /* 0x00000007ff087819 */ /* 0x000fc60000011600 */
[----:B------:R-:W0:Y:S04]  /*0060*/  SHFL.IDX PT, R9, R2, RZ, 0x1f ;  /* 0x00001fff02097589 */ /* 0x000e2800000e0000 */
[----:B------:R1:W2:Y:S01]  /*0070*/  SHFL.IDX PT, R3, R8, RZ, 0x1f ;  /* 0x00001fff08037589 */ /* 0x0002a200000e0000 */
[----:B0-----:R-:W-:-:S13]  /*0080*/  ISETP.NE.OR P0, PT, R9, RZ, !P0 ;  /* 0x000000ff0900720c */ /* 0x001fda0004705670 */
[----:B-12---:R-:W-:Y:S05]  /*0090*/  @P0 BRA `(.L_x_1) ;  /* 0x00000000002c0947 */ /* 0x006fea0003800000 */
[----:B------:R-:W-:Y:S02]  /*00a0*/  ULDC.64 UR4, c[0x0][0x198] ;  /* 0x0000660000047ab9 */ /* 0x000fe40000000a00 */
[----:B------:R-:W-:Y:S02]  /*00b0*/  UIADD3 UR6, UP0, UR4, 0xf0, URZ ;  /* 0x000000f004067890 */ /* 0x000fe4000ff1e03f */
[----:B------:R-:W-:Y:S02]  /*00c0*/  UIADD3 UR8, UP1, UR4, 0x1f0, URZ ;  /* 0x000001f004087890 */ /* 0x000fe4000ff3e03f */
[----:B------:R-:W-:Y:S02]  /*00d0*/  UIADD3 UR4, UP2, UR4, 0x2f0, URZ ;  /* 0x000002f004047890 */ /* 0x000fe4000ff5e03f */
[----:B------:R-:W-:Y:S02]  /*00e0*/  UIADD3.X UR7, URZ, UR5, URZ, UP0, !UPT ;  /* 0x000000053f077290 */ /* 0x000fe400087fe43f */
[----:B------:R-:W-:-:S02]  /*00f0*/  UIADD3.X UR9, URZ, UR5, URZ, UP1, !UPT ;  /* 0x000000053f097290 */ /* 0x000fc40008ffe43f */
[----:B------:R-:W-:-:S05]  /*0100*/  UIADD3.X UR5, URZ, UR5, URZ, UP2, !UPT ;  /* 0x000000053f057290 */ /* 0x000fca00097fe43f */
[----:B------:R0:W-:Y:S02]  /*0110*/  UTMACCTL.PF [UR6] ;  /* 0x00000000060079b9 */ /* 0x0001e40008040000 */
[----:B------:R0:W-:Y:S02]  /*0120*/  UTMACCTL.PF [UR8] ;  /* 0x00000000080079b9 */ /* 0x0001e40008040000 */
[----:B------:R0:W-:Y:S02]  /*0130*/  UTMACCTL.PF [UR4] ;  /* 0x00000000040079b9 */ /* 0x0001e40008040000 */
[----:B0-----:R-:W-:Y:S01]  /*0140*/  NOP ;  /* 0x0000000000007918 */ /* 0x001fe20000000000 */
.L_x_1:
[----:B------:R-:W-:Y:S05]  /*0150*/  BSYNC B0 ;  /* 0x0000000000007941 */ /* 0x000fea0003800000 */
.L_x_0:
[----:B------:R-:W0:Y:S02]  /*0160*/  SHFL.IDX PT, R4, R2, RZ, 0x1f ;  /* 0x00001fff02047589 */ /* 0x000e2400000e0000 */
[----:B0-----:R-:W-:-:S13]  /*0170*/  ISETP.NE.AND P0, PT, R4, RZ, PT ;  /* 0x000000ff0400720c */ /* 0x001fda0003f05270 */
[----:B------:R-:W-:Y:S05]  /*0180*/  @P0 BRA `(.L_x_2) ;  /* 0x0000000000600947 */ /* 0x000fea0003800000 */
[----:B------:R-:W0:Y:S01]  /*0190*/  S2UR UR8, SR_CgaCtaId ;  /* 0x00000000000879c3 */ /* 0x000e220000008800 */
[----:B------:R-:W-:Y:S01]  /*01a0*/  UMOV UR4, 0x400 ;  /* 0x0000040000047882 */ /* 0x000fe20000000000 */
[----:B------:R-:W-:Y:S01]  /*01b0*/  UMOV UR5, 0x1 ;  /* 0x0000000100057882 */ /* 0x000fe20000000000 */
[----:B------:R-:W-:Y:S01]  /*01c0*/  UMOV UR6, 0x4 ;  /* 0x0000000400067882 */ /* 0x000fe20000000000 */
[----:B------:R-:W-:Y:S01]  /*01d0*/  ELECT P0, URZ, PT ;  /* 0x00000000003f782f */ /* 0x000fe20003800000 */
[----:B------:R-:W-:-:S04]  /*01e0*/  UIADD3 UR6, -UR6, 0x100000, URZ ;  /* 0x0010000006067890 */ /* 0x000fc8000fffe13f */
[----:B------:R-:W-:Y:S02]  /*01f0*/  USHF.L.U32 UR7, UR6, 0xb, URZ ;  /* 0x0000000b06077899 */ /* 0x000fe4000800063f */
[----:B------:R-:W-:Y:S02]  /*0200*/  USHF.L.U32 UR6, UR6, 0x1, URZ ;  /* 0x0000000106067899 */ /* 0x000fe4000800063f */
[----:B0-----:R-:W-:Y:S02]  /*0210*/  ULEA UR8, UR8, UR4, 0x18 ;  /* 0x0000000408087291 */ /* 0x001fe4000f8ec03f */
[----:B------:R-:W-:-:S04]  /*0220*/  UIADD3 UR4, -UR5, 0x100000, URZ ;  /* 0x0010000005047890 */ /* 0x000fc8000fffe13f */
[----:B------:R-:W-:Y:S02]  /*0230*/  USHF.L.U32 UR5, UR4, 0xb, URZ ;  /* 0x0000000b04057899 */ /* 0x000fe4000800063f */
[----:B------:R-:W-:Y:S01]  /*0240*/  USHF.L.U32 UR4, UR4, 0x1, URZ ;  /* 0x0000000104047899 */ /* 0x000fe2000800063f */
[----:B------:R-:W0:Y:S11]  /*0250*/  FENCE.VIEW.ASYNC.S ;  /* 0x00000000000073c6 */ /* 0x000e360000000000 */
[----:B0-----:R0:W1:Y:S01]  /*0260*/  SYNCS.EXCH.64 URZ, [UR8], UR4 ;  /* 0x00000004083f75b2 */ /* 0x0010620008000100 */
[----:B------:R0:W2:Y:S01]  /*0270*/  SYNCS.EXCH.64 URZ, [UR8+0x28], UR6 ;  /* 0x00002806083f75b2 */ /* 0x0000a20008000100 */
[----:B------:R0:W3:Y:S01]  /*0280*/  SYNCS.EXCH.64 URZ, [UR8+0x8], UR4 ;  /* 0x00000804083f75b2 */ /* 0x0000e20008000100 */
[----:B------:R0:W4:Y:S01]  /*0290*/  SYNCS.EXCH.64 URZ, [UR8+0x30], UR6 ;  /* 0x00003006083f75b2 */ /* 0x0001220008000100 */
[----:B------:R0:W0:Y:S01]  /*02a0*/  SYNCS.EXCH.64 URZ, [UR8+0x10], UR4 ;  /* 0x00001004083f75b2 */ /* 0x0000220008000100 */
[----:B------:R0:W0:Y:S01]  /*02b0*/  SYNCS.EXCH.64 URZ, [UR8+0x38], UR6 ;  /* 0x00003806083f75b2 */ /* 0x0000220008000100 */
[----:B------:R0:W0:Y:S01]  /*02c0*/  SYNCS.EXCH.64 URZ, [UR8+0x18], UR4 ;  /* 0x00001804083f75b2 */ /* 0x0000220008000100 */
[----:B------:R0:W0:Y:S01]  /*02d0*/  SYNCS.EXCH.64 URZ, [UR8+0x40], UR6 ;  /* 0x00004006083f75b2 */ /* 0x0000220008000100 */
[----:B------:R0:W0:Y:S01]  /*02e0*/  SYNCS.EXCH.64 URZ, [UR8+0x20], UR4 ;  /* 0x00002004083f75b2 */ /* 0x0000220008000100 */
[----:B------:R0:W0:Y:S01]  /*02f0*/  SYNCS.EXCH.64 URZ, [UR8+0x48], UR6 ;  /* 0x00004806083f75b2 */ /* 0x0000220008000100 */
[----:B------:R-:W-:Y:S01]  /*0300*/  NOP ;  /* 0x0000000000007918 */ /* 0x000fe20000000000 */
.L_x_2:
[----:B0-----:R-:W0:Y:S01]  /*0310*/  S2UR UR8, SR_CTAID.X ;  /* 0x00000000000879c3 */ /* 0x001e220000002500 */
[----:B------:R-:W-:Y:S01]  /*0320*/  SHF.R.S32.HI R5, RZ, 0x1f, R0 ;  /* 0x0000001fff057819 */ /* 0x000fe20000011400 */
[----:B------:R-:W5:Y:S01]  /*0330*/  SHFL.IDX PT, R2, R2, RZ, 0x1f ;  /* 0x00001fff02027589 */ /* 0x000f6200000e0000 */
[----:B------:R-:W-:Y:S02]  /*0340*/  ELECT P0, URZ, PT ;  /* 0x00000000003f782f */ /* 0x000fe40003800000 */
[----:B------:R-:W-:Y:S01]  /*0350*/  SHF.R.S32.HI R11, RZ, 0x1f, R4 ;  /* 0x0000001fff0b7819 */ /* 0x000fe20000011404 */
[----:B------:R-:W-:Y:S01]  /*0360*/  ULDC UR4, c[0x0][0x150] ;  /* 0x0000540000047ab9 */ /* 0x000fe20000000800 */
[----:B------:R-:W-:Y:S01]  /*0370*/  LEA.HI R5, R5, R0, RZ, 0x7 ;  /* 0x0000000005057211 */ /* 0x000fe200078f38ff */
[----:B------:R-:W1:Y:S01]  /*0380*/  S2R R12, SR_CTAID.Y ;  /* 0x00000000000c7919 */ /* 0x000e620000002600 */
[----:B------:R-:W-:Y:S01]  /*0390*/  LEA.HI R11, R11, R4, RZ, 0x2 ;  /* 0x000000040b0b7211 */ /* 0x000fe200078f10ff */
[----:B------:R-:W2:Y:S01]  /*03a0*/  LDC R14, c[0x0][0x144] ;  /* 0x00005100ff0e7b82 */ /* 0x000ea20000000800 */
[----:B------:R-:W-:Y:S01]  /*03b0*/  LOP3.LUT R5, R5, 0xffffff80, RZ, 0xc0, !PT ;  /* 0xffffff8005057812 */ /* 0x000fe200078ec0ff */
[----:B------:R-:W-:Y:S01]  /*03c0*/  NOP ;  /* 0x0000000000007918 */ /* 0x000fe20000000000 */
[----:B------:R-:W-:Y:S01]  /*03d0*/  LOP3.LUT R11, R11, 0x3ffffffc, RZ, 0xc0, !PT ;  /* 0x3ffffffc0b0b7812 */ /* 0x000fe200078ec0ff */
[----:B------:R-:W-:Y:S01]  /*03e0*/  NOP ;  /* 0x0000000000007918 */ /* 0x000fe20000000000 */
[----:B------:R-:W-:Y:S01]  /*03f0*/  ISETP.NE.AND P2, PT, R3, RZ, PT ;  /* 0x000000ff0300720c */ /* 0x000fe20003f45270 */
[----:B------:R-:W-:-:S02]  /*0400*/  IMAD.IADD R5, R0, 0x1, -R5 ;  /* 0x0000000100057824 */ /* 0x000fc400078e0a05 */
[----:B------:R-:W-:Y:S01]  /*0410*/  IMAD.IADD R4, R4, 0x1, -R11 ;  /* 0x0000000104047824 */ /* 0x000fe200078e0a0b */
[----:B------:R-:W3:Y:S02]  /*0420*/  LDC R15, c[0x0][0x148] ;  /* 0x00005200ff0f7b82 */ /* 0x000ee40000000800 */
[----:B------:R-:W-:Y:S02]  /*0430*/  SHF.R.S32.HI R6, RZ, 0x1f, R5 ;  /* 0x0000001fff067819 */ /* 0x000fe40000011405 */
[----:B------:R-:W-:Y:S02]  /*0440*/  LOP3.LUT P6, RZ, R5, 0x7, RZ, 0xc0, !PT ;  /* 0x0000000705ff7812 */ /* 0x000fe400078cc0ff */
[----:B0-----:R-:W-:Y:S02]  /*0450*/  I2FP.F32.U32 R7, UR8 ;  /* 0x0000000800077c45 */ /* 0x001fe40008201000 */
[----:B------:R-:W-:Y:S02]  /*0460*/  LEA.HI R6, R6, R5, RZ, 0x3 ;  /* 0x0000000506067211 */ /* 0x000fe400078f18ff */
[----:B-----5:R-:W-:Y:S01]  /*0470*/  ISETP.NE.OR P0, PT, R2, RZ, !P0 ;  /* 0x000000ff0200720c */ /* 0x020fe20004705670 */
[----:B------:R-:W-:Y:S01]  /*0480*/  FMUL R10, R7, UR4 ;  /* 0x00000004070a7c20 */ /* 0x000fe20008400000 */
[--C-:B------:R-:W-:Y:S01]  /*0490*/  SHF.R.S32.HI R2, RZ, 0x3, R6.reuse ;  /* 0x00000003ff027819 */ /* 0x100fe20000011406 */
[----:B------:R-:W-:Y:S01]  /*04a0*/  ULDC UR4, c[0x0][0x154] ;  /* 0x0000550000047ab9 */ /* 0x000fe20000000800 */
[----:B------:R-:W-:-:S03]  /*04b0*/  SHF.R.S32.HI R7, RZ, 0x1f, R6 ;  /* 0x0000001fff077819 */ /* 0x000fc60000011406 */
[----:B------:R-:W0:Y:S01]  /*04c0*/  F2I.U32.TRUNC.NTZ R10, R10 ;  /* 0x0000000a000a7305 */ /* 0x000e22000020f000 */
[----:B------:R-:W-:Y:S02]  /*04d0*/  LEA.HI R7, R7, R2, RZ, 0x2 ;  /* 0x0000000207077211 */ /* 0x000fe400078f10ff */
[----:B-1----:R-:W-:Y:S02]  /*04e0*/  I2FP.F32.U32 R6, R12 ;  /* 0x0000000c00067245 */ /* 0x002fe40000201000 */
[----:B------:R-:W-:Y:S01]  /*04f0*/  LOP3.LUT R7, R7, 0xfffffffc, RZ, 0xc0, !PT ;  /* 0xfffffffc07077812 */ /* 0x000fe200078ec0ff */
[----:B------:R-:W-:Y:S01]  /*0500*/  VOTEU.ALL UP0, P0 ;  /* 0x00000000003f7886 */ /* 0x000fe20000000000 */
[----:B------:R-:W-:Y:S01]  /*0510*/  VOTEU.ALL UP1, P0 ;  /* 0x00000000003f7886 */ /* 0x000fe20000020000 */
[----:B------:R-:W-:Y:S01]  /*0520*/  FMUL R6, R6, UR4 ;  /* 0x0000000406067c20 */ /* 0x000fe20008400000 */
[----:B------:R-:W-:Y:S01]  /*0530*/  UMOV UR4, 0x20 ;  /* 0x0000002000047882 */ /* 0x000fe20000000000 */
[----:B------:R-:W-:Y:S01]  /*0540*/  IMAD.IADD R7, R2, 0x1, -R7 ;  /* 0x0000000102077824 */ /* 0x000fe200078e0a07 */
[----:B------:R-:W1:Y:S01]  /*0550*/  @!UP0 S2UR UR7, SR_CgaCtaId ;  /* 0x00000000000789c3 */ /* 0x000e620000008800 */
[----:B------:R-:W-:Y:S01]  /*0560*/  SHF.R.S32.HI R2, RZ, 0x1f, R9 ;  /* 0x0000001fff027819 */ /* 0x000fe20000011409 */
[----:B------:R-:W-:Y:S01]  /*0570*/  @!UP0 UMOV UR6, 0x400 ;  /* 0x0000040000068882 */ /* 0x000fe20000000000 */
[----:B------:R-:W-:Y:S01]  /*0580*/  IMAD R7, R4, 0x4, R7 ;  /* 0x0000000404077824 */ /* 0x000fe200078e0207 */
[----:B------:R-:W5:Y:S01]  /*0590*/  F2I.U32.TRUNC.NTZ R6, R6 ;  /* 0x0000000600067305 */ /* 0x000f62000020f000 */
[----:B0-----:R-:W-:Y:S01]  /*05a0*/  IMAD.MOV R11, RZ, RZ, -R10 ;  /* 0x000000ffff0b7224 */ /* 0x001fe200078e0a0a */
[----:B------:R-:W-:Y:S01]  /*05b0*/  LEA.HI R2, R2, R9, RZ, 0x2 ;  /* 0x0000000902027211 */ /* 0x000fe200078f10ff */
[----:B------:R-:W-:-:S04]  /*05c0*/  @!UP0 UIADD3 UR4, -UR4, 0x100000, URZ ;  /* 0x0010000004048890 */ /* 0x000fc8000fffe13f */
[----:B------:R-:W-:Y:S02]  /*05d0*/  @!UP0 USHF.L.U32 UR5, UR4, 0xb, URZ ;  /* 0x0000000b04058899 */ /* 0x000fe4000800063f */
[----:B------:R-:W-:Y:S01]  /*05e0*/  @!UP0 USHF.L.U32 UR4, UR4, 0x1, URZ ;  /* 0x0000000104048899 */ /* 0x000fe2000800063f */
[----:B------:R-:W0:Y:S01]  /*05f0*/  LDC R10, c[0x0][0x140] ;  /* 0x00005000ff0a7b82 */ /* 0x000e220000000800 */
[----:B------:R-:W-:Y:S01]  /*0600*/  LEA.HI R4, R7, R7, RZ, 0x1 ;  /* 0x0000000707047211 */ /* 0x000fe200078f08ff */
[----:B--2---:R-:W-:Y:S01]  /*0610*/  IMAD R11, R14, R11, UR8 ;  /* 0x000000080e0b7e24 */ /* 0x004fe2000f8e020b */
[----:B------:R-:W-:Y:S02]  /*0620*/  LOP3.LUT R2, R2, 0xfffffffc, RZ, 0xc0, !PT ;  /* 0xfffffffc02027812 */ /* 0x000fe400078ec0ff */
[----:B------:R-:W-:-:S03]  /*0630*/  LOP3.LUT R4, R4, 0xfffffffe, RZ, 0xc0, !PT ;  /* 0xfffffffe04047812 */ /* 0x000fc600078ec0ff */
[----:B------:R-:W-:Y:S02]  /*0640*/  IMAD.IADD R9, R9, 0x1, -R2 ;  /* 0x0000000109097824 */ /* 0x000fe400078e0a02 */
[----:B------:R-:W-:Y:S02]  /*0650*/  IMAD.IADD R4, R7, 0x1, -R4 ;  /* 0x0000000107047824 */ /* 0x000fe400078e0a04 */
[----:B-----5:R-:W-:Y:S01]  /*0660*/  IMAD.MOV R22, RZ, RZ, -R6 ;  /* 0x000000ffff167224 */ /* 0x020fe200078e0a06 */
[----:B------:R-:W-:Y:S01]  /*0670*/  ISETP.NE.AND P4, PT, R9, 0x3, PT ;  /* 0x000000030900780c */ /* 0x000fe20003f85270 */
[----:B------:R-:W-:Y:S01]  /*0680*/  IMAD.MOV.U32 R6, RZ, RZ, 0x1 ;  /* 0x00000001ff067424 */ /* 0x000fe200078e00ff */
[----:B------:R-:W-:Y:S01]  /*0690*/  ISETP.NE.AND P3, PT, R4, R11, PT ;  /* 0x0000000b0400720c */ /* 0x000fe20003f65270 */
[----:B------:R-:W-:Y:S01]  /*06a0*/  IMAD.SHL.U32 R4, R7, 0x4, RZ ;  /* 0x0000000407047824 */ /* 0x000fe200078e00ff */
[----:B-1----:R-:W-:Y:S01]  /*06b0*/  @!UP0 ULEA UR6, UR7, UR6, 0x18 ;  /* 0x0000000607068291 */ /* 0x002fe2000f8ec03f */
[----:B---3--:R-:W-:Y:S01]  /*06c0*/  IMAD R17, R15, R22, R12 ;  /* 0x000000160f117224 */ /* 0x008fe200078e020c */
[----:B------:R-:W-:Y:S01]  /*06d0*/  VOTEU.ALL UP0, P0 ;  /* 0x00000000003f7886 */ /* 0x000fe20000000000 */
[----:B------:R-:W-:-:S02]  /*06e0*/  ISETP.EQ.OR P0, PT, R9, RZ, !P4 ;  /* 0x000000ff0900720c */ /* 0x000fc40006702670 */
[----:B------:R-:W-:Y:S02]  /*06f0*/  LOP3.LUT R7, R7, 0xc, R4, 0x78, !PT ;  /* 0x0000000c07077812 */ /* 0x000fe400078e7804 */
[----:B0-----:R-:W-:Y:S01]  /*0700*/  ISETP.EQ.U32.AND P1, PT, R10, 0x1, PT ;  /* 0x000000010a00780c */ /* 0x001fe20003f22070 */
[C---:B------:R-:W-:Y:S01]  /*0710*/  VIADD R10, R3.reuse, 0xffffffff ;  /* 0xffffffff030a7836 */ /* 0x040fe20000000000 */
[----:B------:R-:W-:Y:S02]  /*0720*/  ISETP.EQ.AND P0, PT, R3, RZ, P0 ;  /* 0x000000ff0300720c */ /* 0x000fe40000702270 */
[----:B------:R-:W-:Y:S01]  /*0730*/  @P3 LEA.HI R2, R7, R7, RZ, 0x1 ;  /* 0x0000000707023211 */ /* 0x000fe200078f08ff */
[----:B------:R-:W0:Y:S02]  /*0740*/  FENCE.VIEW.ASYNC.S ;  /* 0x00000000000073c6 */ /* 0x000e240000000000 */
[----:B0-----:R0:W1:Y:S01]  /*0750*/  @!UP0 SYNCS.EXCH.64 URZ, [UR6+0x60], UR4 ;  /* 0x00006004063f85b2 */ /* 0x0010620008000100 */
[----:B------:R-:W-:-:S02]  /*0760*/  SEL R4, RZ, 0x1, !P0 ;  /* 0x00000001ff047807 */ /* 0x000fc40004000000 */
[----:B------:R-:W-:Y:S02]  /*0770*/  @P3 SHF.R.S32.HI R2, RZ, 0x1, R2 ;  /* 0x00000001ff023819 */ /* 0x000fe40000011402 */
[----:B------:R-:W-:Y:S02]  /*0780*/  ISETP.GE.U32.AND P5, PT, R10, 0x2, PT ;  /* 0x000000020a00780c */ /* 0x000fe40003fa6070 */
[----:B------:R-:W-:Y:S02]  /*0790*/  @P3 ISETP.NE.AND P4, PT, R2, R17, PT ;  /* 0x000000110200320c */ /* 0x000fe40003f85270 */
[----:B------:R-:W-:Y:S02]  /*07a0*/  ISETP.LT.U32.AND P0, PT, R7, 0x2, !P6 ;  /* 0x000000020700780c */ /* 0x000fe40007701070 */
[----:B------:R-:W-:Y:S02]  /*07b0*/  SEL R4, R4, 0x2, P5 ;  /* 0x0000000204047807 */ /* 0x000fe40002800000 */
[----:B------:R-:W-:-:S02]  /*07c0*/  SEL R5, RZ, 0x1, !P0 ;  /* 0x00000001ff057807 */ /* 0x000fc40004000000 */
[----:B------:R-:W-:Y:S01]  /*07d0*/  @P3 SEL R6, RZ, 0x1, P4 ;  /* 0x00000001ff063807 */ /* 0x000fe20002000000 */
[----:B------:R0:W2:Y:S01]  /*07e0*/  @!UP1 SYNCS.EXCH.64 URZ, [UR6+0x68], UR4 ;  /* 0x00006804063f95b2 */ /* 0x0000a20008000100 */
[----:B------:R-:W-:Y:S01]  /*07f0*/  NOP ;  /* 0x0000000000007918 */ /* 0x000fe20000000000 */
[----:B------:R-:W-:Y:S05]  /*0800*/  @!P1 BRA `(.L_x_3) ;  /* 0x0000000000089947 */ /* 0x000fea0003800000 */
[----:B-12-4-:R-:W-:Y:S01]  /*0810*/  UCGABAR_ARV ;  /* 0x00000000000079c7 */ /* 0x016fe20008000000 */
[----:B------:R-:W-:Y:S05]  /*0820*/  BRA `(.L_x_4) ;  /* 0x0000000000047947 */ /* 0x000fea0003800000 */
.L_x_3:
[----:B-12-4-:R-:W-:Y:S01]  /*0830*/  NOP ;  /* 0x0000000000007918 */ /* 0x016fe20000000000 */
.L_x_4:
[----:B------:R-:W1:Y:S01]  /*0840*/  LDC R2, c[0x0][0x75c] ;  /* 0x0001d700ff027b82 */ /* 0x000e620000000800 */
[----:B------:R-:W-:Y:S01]  /*0850*/  IMAD.MOV.U32 R3, RZ, RZ, RZ ;  /* 0x000000ffff037224 */ /* 0x000fe200078e00ff */
[----:B-1----:R-:W-:Y:S01]  /*0860*/  ISETP.NE.AND P3, PT, R2, 0x1, PT ;  /* 0x000000010200780c */ /* 0x002fe20003f65270 */
[----:B------:R-:W-:-:S12]  /*0870*/  IMAD.U32 R2, RZ, RZ, UR8 ;  /* 0x00000008ff027e24 */ /* 0x000fd8000f8e00ff */
[----:B------:R-:W1:Y:S01]  /*0880*/  @P3 LDC R19, c[0x0][0x10] ;  /* 0x00000400ff133b82 */ /* 0x000e620000000800 */
[----:B------:R-:W-:Y:S02]  /*0890*/  @P3 IMAD.MOV.U32 R13, RZ, RZ, RZ ;  /* 0x000000ffff0d3224 */ /* 0x000fe400078e00ff */
[----:B------:R-:W-:-:S05]  /*08a0*/  @P3 IMAD.MOV.U32 R21, RZ, RZ, RZ ;  /* 0x000000ffff153224 */ /* 0x000fca00078e00ff */
[----:B------:R-:W2:Y:S01]  /*08b0*/  @!P3 LDC R17, c[0x0][0xc] ;  /* 0x00000300ff11bb82 */ /* 0x000ea20000000800 */
[----:B-1----:R-:W-:-:S04]  /*08c0*/  @P3 IMAD.WIDE.U32 R18, R19, UR8, R12 ;  /* 0x0000000813123c25 */ /* 0x002fc8000f8e000c */
[----:B--2---:R-:W-:-:S04]  /*08d0*/  @!P3 IMAD.WIDE.U32 R16, R12, R17, R2 ;  /* 0x000000110c10b225 */ /* 0x004fc800078e0002 */
[----:B------:R-:W-:Y:S02]  /*08e0*/  @P3 IMAD.MOV.U32 R2, RZ, RZ, R18 ;  /* 0x000000ffff023224 */ /* 0x000fe400078e0012 */
[----:B------:R-:W-:Y:S02]  /*08f0*/  @P3 IMAD.IADD R3, R19, 0x1, R21 ;  /* 0x0000000113033824 */ /* 0x000fe400078e0215 */
[----:B------:R-:W-:Y:S02]  /*0900*/  @!P3 IMAD.MOV.U32 R2, RZ, RZ, R16 ;  /* 0x000000ffff02b224 */ /* 0x000fe400078e0010 */
[----:B------:R-:W-:Y:S01]  /*0910*/  @!P3 IMAD.MOV.U32 R3, RZ, RZ, R17 ;  /* 0x000000ffff03b224 */ /* 0x000fe200078e0011 */
[----:B------:R-:W-:Y:S06]  /*0920*/  @!P1 BRA `(.L_x_5) ;  /* 0x00000000000c9947 */ /* 0x000fec0003800000 */
[----:B------:R-:W-:Y:S01]  /*0930*/  UCGABAR_WAIT ;  /* 0x0000000000007dc7 */ /* 0x000fe20008000000 */
[----:B------:R-:W-:Y:S01]  /*0940*/  CCTL.IVALL ;  /* 0x00000000ff00798f */ /* 0x000fe20002000000 */
[----:B------:R-:W-:Y:S05]  /*0950*/  BRA `(.L_x_6) ;  /* 0x0000000000047947 */ /* 0x000fea0003800000 */
.L_x_5:
[----:B------:R-:W-:Y:S06]  /*0960*/  BAR.SYNC.DEFER_BLOCKING 0x0 ;  /* 0x0000000000007b1d */ /* 0x000fec0000010000 */
.L_x_6:
[----:B------:R-:W-:Y:S05]  /*0970*/  @!P2 BRA `(.L_x_7) ;  /* 0x000000ac0060a947 */ /* 0x000fea0003800000 */
[----:B------:R-:W-:-:S13]  /*0980*/  ISETP.GT.U32.AND P0, PT, R10, 0x1, PT ;  /* 0x000000010a00780c */ /* 0x000fda0003f04070 */
[----:B0-----:R-:W-:Y:S05]  /*0990*/  @P0 EXIT ;  /* 0x000000000000094d */ /* 0x001fea0003800000 */
[----:B------:R-:W-:Y:S01]  /*09a0*/  ULDC.64 UR4, c[0x0][0x750] ;  /* 0x0001d40000047ab9 */ /* 0x000fe20000000a00 */
[----:B------:R-:W-:Y:S01]  /*09b0*/  PRMT R16, RZ, 0x7610, R16 ;  /* 0x00007610ff107816 */ /* 0x000fe20000000010 */
[----:B------:R-:W-:Y:S01]  /*09c0*/  IMAD.MOV.U32 R14, RZ, RZ, -0x1 ;  /* 0xffffffffff0e7424 */ /* 0x000fe200078e00ff */
[----:B------:R-:W-:Y:S01]  /*09d0*/  ISETP.GE.U32.AND P0, PT, R2, UR4, PT ;  /* 0x0000000402007c0c */ /* 0x000fe2000bf06070 */
[----:B------:R-:W-:Y:S02]  /*09e0*/  IMAD.MOV.U32 R10, RZ, RZ, -0x1 ;  /* 0xffffffffff0a7424 */ /* 0x000fe400078e00ff */
[----:B------:R-:W-:Y:S01]  /*09f0*/  IMAD.MOV.U32 R9, RZ, RZ, -0x1 ;  /* 0xffffffffff097424 */ /* 0x000fe200078e00ff */
[----:B------:R-:W-:-:S13]  /*0a00*/  ISETP.GE.U32.AND.EX P0, PT, R3, UR5, PT, P0 ;  /* 0x0000000503007c0c */ /* 0x000fda000bf06100 */
[----:B------:R-:W-:Y:S05]  /*0a10*/  @P0 BRA `(.L_x_8) ;  /* 0x0000000400280947 */ /* 0x000fea0003800000 */
[----:B------:R-:W0:Y:S01]  /*0a20*/  LDC.64 R24, c[0x0][0x728] ;  /* 0x0001ca00ff187b82 */ /* 0x000e220000000a00 */
[----:B------:R-:W-:Y:S02]  /*0a30*/  IMAD.MOV.U32 R16, RZ, RZ, R2 ;  /* 0x000000ffff107224 */ /* 0x000fe400078e0002 */
[----:B------:R-:W-:-:S05]  /*0a40*/  IMAD.MOV.U32 R17, RZ, RZ, R3 ;  /* 0x000000ffff117224 */ /* 0x000fca00078e0003 */
[----:B------:R-:W1:Y:S08]  /*0a50*/  LDC R10, c[0x0][0x730] ;  /* 0x0001cc00ff0a7b82 */ /* 0x000e700000000800 */
[----:B------:R-:W2:Y:S01]  /*0a60*/  LDC.64 R26, c[0x0][0x720] ;  /* 0x0001c800ff1a7b82 */ /* 0x000ea20000000a00 */
[----:B0-----:R-:W-:-:S04]  /*0a70*/  ISETP.NE.U32.AND P0, PT, R24, RZ, PT ;  /* 0x000000ff1800720c */ /* 0x001fc80003f05070 */
[----:B------:R-:W-:-:S13]  /*0a80*/  ISETP.NE.AND.EX P0, PT, R25, RZ, PT, P0 ;  /* 0x000000ff1900720c */ /* 0x000fda0003f05300 */
[----:B-12---:R-:W-:Y:S05]  /*0a90*/  @!P0 BRA `(.L_x_9) ;  /* 0x0000000000288947 */ /* 0x006fea0003800000 */
[----:B------:R-:W0:Y:S02]  /*0aa0*/  LDC R9, c[0x0][0x734] ;  /* 0x0001cd00ff097b82 */ /* 0x000e240000000800 */
[----:B0-----:R-:W-:-:S05]  /*0ab0*/  IADD3 R9, P0, R2, R9, RZ ;  /* 0x0000000902097210 */ /* 0x001fca0007f1e0ff */
[----:B------:R-:W-:-:S04]  /*0ac0*/  IMAD.X R23, RZ, RZ, R3, P0 ;  /* 0x000000ffff177224 */ /* 0x000fc800000e0603 */
[----:B------:R-:W-:-:S04]  /*0ad0*/  IMAD.WIDE.U32 R16, R23, R24, RZ ;  /* 0x0000001817107225 */ /* 0x000fc800078e00ff */
[----:B------:R-:W-:-:S04]  /*0ae0*/  IMAD.WIDE.U32 R18, P0, R9, R25, R16 ;  /* 0x0000001909127225 */ /* 0x000fc80007800010 */
[----:B------:R-:W-:-:S04]  /*0af0*/  IMAD.WIDE.U32 R16, R9, R24, RZ ;  /* 0x0000001809107225 */ /* 0x000fc800078e00ff */
[----:B------:R-:W-:Y:S01]  /*0b00*/  IMAD.X R21, RZ, RZ, RZ, P0 ;  /* 0x000000ffff157224 */ /* 0x000fe200000e06ff */
[----:B------:R-:W-:Y:S01]  /*0b10*/  IADD3 RZ, P0, R17, R18, RZ ;  /* 0x0000001211ff7210 */ /* 0x000fe20007f1e0ff */
[----:B------:R-:W-:-:S04]  /*0b20*/  IMAD.MOV.U32 R20, RZ, RZ, R19 ;  /* 0x000000ffff147224 */ /* 0x000fc800078e0013 */
[----:B------:R-:W-:-:S08]  /*0b30*/  IMAD.WIDE.U32.X R16, R23, R25, R20, P0 ;  /* 0x0000001917107225 */ /* 0x000fd000000e0414 */
.L_x_9:
[----:B------:R-:W0:Y:S01]  /*0b40*/  LDC.64 R28, c[0x0][0x740] ;  /* 0x0001d000ff1c7b82 */ /* 0x000e220000000a00 */
[--C-:B------:R-:W-:Y:S01]  /*0b50*/  SHF.R.U64 R30, R16, R10, R17.reuse ;  /* 0x0000000a101e7219 */ /* 0x100fe20000001211 */
[----:B------:R-:W-:Y:S01]  /*0b60*/  IMAD R32, R15, R22, R12 ;  /* 0x000000160f207224 */ /* 0x000fe200078e020c */
[----:B------:R-:W-:Y:S02]  /*0b70*/  SHF.R.U32.HI R9, RZ, R10, R17 ;  /* 0x0000000aff097219 */ /* 0x000fe40000011611 */
[----:B------:R-:W-:-:S03]  /*0b80*/  IADD3 R13, P0, RZ, -R30, RZ ;  /* 0x8000001eff0d7210 */ /* 0x000fc60007f1e0ff */
[----:B------:R-:W1:Y:S02]  /*0b90*/  LDC R14, c[0x0][0x718] ;  /* 0x0001c600ff0e7b82 */ /* 0x000e640000000800 */
[----:B------:R-:W-:Y:S02]  /*0ba0*/  IMAD.X R9, RZ, RZ, ~R9, P0 ;  /* 0x000000ffff097224 */ /* 0x000fe400000e0e09 */
[----:B------:R-:W-:-:S04]  /*0bb0*/  IMAD.WIDE.U32 R16, R13, R26, R2 ;  /* 0x0000001a0d107225 */ /* 0x000fc800078e0002 */
[----:B------:R-:W2:Y:S01]  /*0bc0*/  LDC R20, c[0x0][0x708] ;  /* 0x0001c200ff147b82 */ /* 0x000ea20000000800 */
[----:B------:R-:W-:-:S04]  /*0bd0*/  IMAD R10, R9, R26, RZ ;  /* 0x0000001a090a7224 */ /* 0x000fc800078e02ff */
[----:B------:R-:W-:-:S03]  /*0be0*/  IMAD R9, R13, R27, R10 ;  /* 0x0000001b0d097224 */ /* 0x000fc600078e020a */
[----:B------:R-:W3:Y:S01]  /*0bf0*/  LDC R21, c[0x0][0x758] ;  /* 0x0001d600ff157b82 */ /* 0x000ee20000000800 */
[----:B------:R-:W-:Y:S01]  /*0c00*/  IMAD.IADD R9, R17, 0x1, R9 ;  /* 0x0000000111097824 */ /* 0x000fe200078e0209 */
[----:B0-----:R-:W-:-:S04]  /*0c10*/  ISETP.NE.U32.AND P0, PT, R28, RZ, PT ;  /* 0x000000ff1c00720c */ /* 0x001fc80003f05070 */
[----:B------:R-:W-:Y:S02]  /*0c20*/  ISETP.NE.AND.EX P0, PT, R29, RZ, PT, P0 ;  /* 0x000000ff1d00720c */ /* 0x000fe40003f05300 */
[----:B------:R-:W0:Y:S01]  /*0c30*/  LDC R24, c[0x0][0x700] ;  /* 0x0001c000ff187b82 */ /* 0x000e220000000800 */
[-CC-:B-1----:R-:W-:Y:S02]  /*0c40*/  SHF.R.U64 R18, R16, R14.reuse, R9.reuse ;  /* 0x0000000e10127219 */ /* 0x182fe40000001209 */
[----:B------:R-:W-:Y:S01]  /*0c50*/  SHF.R.U32.HI R9, RZ, R14, R9 ;  /* 0x0000000eff097219 */ /* 0x000fe20000011609 */
[----:B------:R-:W-:-:S04]  /*0c60*/  IMAD.MOV.U32 R14, RZ, RZ, -0x1 ;  /* 0xffffffffff0e7424 */ /* 0x000fc800078e00ff */
[----:B------:R-:W1:Y:S01]  /*0c70*/  LDC R23, c[0x0][0x748] ;  /* 0x0001d200ff177b82 */ /* 0x000e620000000800 */
[-CC-:B--2---:R-:W-:Y:S02]  /*0c80*/  SHF.R.U64 R27, R18, R20.reuse, R9.reuse ;  /* 0x00000014121b7219 */ /* 0x184fe40000001209 */
[----:B------:R-:W-:Y:S01]  /*0c90*/  SHF.R.U32.HI R10, RZ, R20, R9 ;  /* 0x00000014ff0a7219 */ /* 0x000fe20000011609 */
[----:B------:R-:W-:-:S04]  /*0ca0*/  IMAD.MOV.U32 R20, RZ, RZ, 0x1 ;  /* 0x00000001ff147424 */ /* 0x000fc800078e00ff */
[----:B------:R-:W2:Y:S01]  /*0cb0*/  LDC R25, c[0x0][0x738] ;  /* 0x0001ce00ff197b82 */ /* 0x000ea20000000800 */
[-CC-:B---3--:R-:W-:Y:S02]  /*0cc0*/  SHF.R.U64 R22, R27, R21.reuse, R10.reuse ;  /* 0x000000151b167219 */ /* 0x188fe4000000120a */
[-C--:B------:R-:W-:Y:S02]  /*0cd0*/  SHF.L.U32 R9, R14, R21.reuse, RZ ;  /* 0x000000150e097219 */ /* 0x080fe400000006ff */
[----:B------:R-:W-:Y:S01]  /*0ce0*/  SHF.R.U32.HI R13, RZ, R21, R10 ;  /* 0x00000015ff0d7219 */ /* 0x000fe2000001160a */
[----:B------:R-:W-:Y:S01]  /*0cf0*/  IMAD.MOV.U32 R12, RZ, RZ, R22 ;  /* 0x000000ffff0c7224 */ /* 0x000fe200078e0016 */
[----:B------:R-:W-:Y:S01]  /*0d00*/  LOP3.LUT R10, RZ, R9, RZ, 0x33, !PT ;  /* 0x00000009ff0a7212 */ /* 0x000fe200078e33ff */
[----:B------:R-:W3:Y:S01]  /*0d10*/  LDC R26, c[0x0][0x710] ;  /* 0x0001c400ff1a7b82 */ /* 0x000ee20000000800 */
[----:B------:R-:W-:Y:S05]  /*0d20*/  @!P0 BRA `(.L_x_10) ;  /* 0x0000000000288947 */ /* 0x000fea0003800000 */
[----:B------:R-:W4:Y:S02]  /*0d30*/  LDC R9, c[0x0][0x74c] ;  /* 0x0001d300ff097b82 */ /* 0x000f240000000800 */
[----:B----4-:R-:W-:-:S05]  /*0d40*/  IADD3 R9, P0, R22, R9, RZ ;  /* 0x0000000916097210 */ /* 0x010fca0007f1e0ff */
        /* <DEDUP_REMOVED lines=8> */
.L_x_10:
[----:B-1----:R-:W-:Y:S01]  /*0dd0*/  SHF.R.U64 R12, R12, R23, R13 ;  /* 0x000000170c0c7219 */ /* 0x002fe2000000120d */
[----:B0-----:R-:W-:Y:S01]  /*0de0*/  VIADD R13, R24, 0xffffffff ;  /* 0xffffffff180d7836 */ /* 0x001fe20000000000 */
[----:B------:R-:W-:Y:S01]  /*0df0*/  SHF.L.U32 R9, R20, R21, RZ ;  /* 0x0000001514097219 */ /* 0x000fe200000006ff */
[----:B------:R-:W-:Y:S01]  /*0e00*/  IMAD.MOV.U32 R16, RZ, RZ, 0x1 ;  /* 0x00000001ff107424 */ /* 0x000fe200078e00ff */
[----:B------:R-:W-:Y:S01]  /*0e10*/  LOP3.LUT R10, R27, R10, RZ, 0xc0, !PT ;  /* 0x0000000a1b0a7212 */ /* 0x000fe200078ec0ff */
[----:B------:R-:W-:Y:S01]  /*0e20*/  IMAD.MOV R14, RZ, RZ, -R12 ;  /* 0x000000ffff0e7224 */ /* 0x000fe200078e0a0c */
[----:B------:R-:W-:Y:S02]  /*0e30*/  SEL R11, R11, R32, !P3 ;  /* 0x000000200b0b7207 */ /* 0x000fe40005800000 */
[----:B------:R-:W-:Y:S01]  /*0e40*/  LOP3.LUT R13, R18, R13, RZ, 0xc0, !PT ;  /* 0x0000000d120d7212 */ /* 0x000fe200078ec0ff */
[----:B------:R-:W-:Y:S02]  /*0e50*/  IMAD R10, R9, R12, R10 ;  /* 0x0000000c090a7224 */ /* 0x000fe400078e020a */
[----:B--2---:R-:W-:-:S02]  /*0e60*/  IMAD R9, R14, R25, R22 ;  /* 0x000000190e097224 */ /* 0x004fc400078e0216 */
[----:B---3--:R-:W-:Y:S02]  /*0e70*/  IMAD R11, R10, R26, R11 ;  /* 0x0000001a0a0b7224 */ /* 0x008fe400078e020b */
[----:B------:R-:W-:Y:S02]  /*0e80*/  IMAD R14, R9, R24, R13 ;  /* 0x00000018090e7224 */ /* 0x000fe400078e020d */
[----:B------:R-:W-:-:S03]  /*0e90*/  IMAD.MOV.U32 R9, RZ, RZ, R30 ;  /* 0x000000ffff097224 */ /* 0x000fc600078e001e */
[----:B------:R-:W-:Y:S02]  /*0ea0*/  SEL R10, R14, R11, !P3 ;  /* 0x0000000b0e0a7207 */ /* 0x000fe40005800000 */
[----:B------:R-:W-:-:S07]  /*0eb0*/  SEL R14, R11, R14, !P3 ;  /* 0x0000000e0b0e7207 */ /* 0x000fce0005800000 */
.L_x_8:
[----:B------:R-:W-:-:S08]  /*0ec0*/  NOP ;  /* 0x0000000000007918 */ /* 0x000fd00000000000 */
[----:B------:R-:W0:Y:S02]  /*0ed0*/  USETMAXREG.TRY_ALLOC.CTAPOOL UP0, 0xe8 ;  /* 0x000000e8000079c8 */ /* 0x000e240008000600 */
[----:B0-----:R-:W-:-:S13]  /*0ee0*/  PLOP3.LUT P0, PT, PT, PT, UP0, 0x80, 0x0 ;  /* 0x000000000000781c */ /* 0x001fda0003f0f008 */
[----:B------:R-:W-:Y:S05]  /*0ef0*/  @!P0 BRA `(.L_x_8) ;  /* 0xfffffffc00f08947 */ /* 0x000fea000383ffff */
[----:B------:R-:W-:Y:S01]  /*0f00*/  ULDC.64 UR4, c[0x0][0x698] ;  /* 0x0001a60000047ab9 */ /* 0x000fe20000000a00 */
[----:B------:R-:W-:Y:S01]  /*0f10*/  ULDC.64 UR14, c[0x0][0x208] ;  /* 0x00008200000e7ab9 */ /* 0x000fe20000000a00 */
[----:B------:R-:W-:-:S04]  /*0f20*/  ISETP.NE.U32.AND P0, PT, RZ, UR4, PT ;  /* 0x00000004ff007c0c */ /* 0x000fc8000bf05070 */
[----:B------:R-:W-:-:S13]  /*0f30*/  ISETP.NE.AND.EX P0, PT, RZ, UR5, PT, P0 ;  /* 0x00000005ff007c0c */ /* 0x000fda000bf05300 */
[----:B------:R-:W-:Y:S05]  /*0f40*/  @!P0 BRA `(.L_x_11) ;  /* 0x00000000001c8947 */ /* 0x000fea0003800000 */
[----:B------:R-:W0:Y:S02]  /*0f50*/  LDC.64 R12, c[0x0][0x698] ;  /* 0x0001a600ff0c7b82 */ /* 0x000e240000000a00 */
[----:B0-----:R-:W2:Y:S02]  /*0f60*/  LDG.E.64 R12, desc[UR14][R12.64] ;  /* 0x0000000e0c0c7981 */ /* 0x001ea4000c1e1b00 */
[----:B--2---:R-:W-:-:S04]  /*0f70*/  ISETP.NE.U32.AND P0, PT, R12, RZ, PT ;  /* 0x000000ff0c00720c */ /* 0x004fc80003f05070 */
[----:B------:R-:W-:-:S13]  /*0f80*/  ISETP.NE.AND.EX P0, PT, R13, RZ, PT, P0 ;  /* 0x000000ff0d00720c */ /* 0x000fda0003f05300 */
[----:B------:R-:W-:Y:S05]  /*0f90*/  @!P0 BRA `(.L_x_11) ;  /* 0x0000000000088947 */ /* 0x000fea0003800000 */
[----:B------:R0:W5:Y:S01]  /*0fa0*/  LD.E R11, desc[UR14][R12.64] ;  /* 0x0000000e0c0b7980 */ /* 0x000162000c101900 */
[----:B------:R-:W-:Y:S05]  /*0fb0*/  BRA `(.L_x_12) ;  /* 0x0000000000207947 */ /* 0x000fea0003800000 */
.L_x_11:
[----:B------:R-:W-:Y:S02]  /*0fc0*/  ULDC.64 UR4, c[0x0][0x688] ;  /* 0x0001a20000047ab9 */ /* 0x000fe40000000a00 */
[----:B------:R-:W-:-:S04]  /*0fd0*/  ISETP.NE.U32.AND P0, PT, RZ, UR4, PT ;  /* 0x00000004ff007c0c */ /* 0x000fc8000bf05070 */
[----:B------:R-:W-:-:S13]  /*0fe0*/  ISETP.NE.AND.EX P0, PT, RZ, UR5, PT, P0 ;  /* 0x00000005ff007c0c */ /* 0x000fda000bf05300 */
[----:B------:R-:W-:Y:S05]  /*0ff0*/  @!P0 BRA `(.L_x_13) ;  /* 0x00000000000c8947 */ /* 0x000fea0003800000 */
[----:B------:R-:W0:Y:S02]  /*1000*/  LDC.64 R12, c[0x0][0x688] ;  /* 0x0001a200ff0c7b82 */ /* 0x000e240000000a00 */
[----:B0-----:R1:W5:Y:S01]  /*1010*/  LDG.E R11, desc[UR14][R12.64] ;  /* 0x0000000e0c0b7981 */ /* 0x001362000c1e1900 */
[----:B------:R-:W-:Y:S05]  /*1020*/  BRA `(.L_x_12) ;  /* 0x0000000000047947 */ /* 0x000fea0003800000 */
.L_x_13:
[----:B------:R-:W2:Y:S02]  /*1030*/  LDC R11, c[0x0][0x680] ;  /* 0x0001a000ff0b7b82 */ /* 0x000ea40000000800 */
.L_x_12:
[----:B------:R-:W-:Y:S02]  /*1040*/  ULDC.64 UR4, c[0x0][0x6a0] ;  /* 0x0001a80000047ab9 */ /* 0x000fe40000000a00 */
[----:B------:R-:W-:-:S04]  /*1050*/  ISETP.NE.U32.AND P0, PT, RZ, UR4, PT ;  /* 0x00000004ff007c0c */ /* 0x000fc8000bf05070 */
[----:B------:R-:W-:-:S13]  /*1060*/  ISETP.NE.AND.EX P0, PT, RZ, UR5, PT, P0 ;  /* 0x00000005ff007c0c */ /* 0x000fda000bf05300 */
[----:B------:R-:W-:Y:S05]  /*1070*/  @!P0 BRA `(.L_x_14) ;  /* 0x00000000001c8947 */ /* 0x000fea0003800000 */
[----:B01----:R-:W0:Y:S02]  /*1080*/  LDC.64 R12, c[0x0][0x6a0] ;  /* 0x0001a800ff0c7b82 */ /* 0x003e240000000a00 */
[----:B0-----:R-:W3:Y:S02]  /*1090*/  LDG.E.64 R12, desc[UR14][R12.64] ;  /* 0x0000000e0c0c7981 */ /* 0x001ee4000c1e1b00 */
[----:B---3--:R-:W-:-:S04]  /*10a0*/  ISETP.NE.U32.AND P0, PT, R12, RZ, PT ;  /* 0x000000ff0c00720c */ /* 0x008fc80003f05070 */
[----:B------:R-:W-:-:S13]  /*10b0*/  ISETP.NE.AND.EX P0, PT, R13, RZ, PT, P0 ;  /* 0x000000ff0d00720c */ /* 0x000fda0003f05300 */
[----:B------:R-:W-:Y:S05]  /*10c0*/  @!P0 BRA `(.L_x_14) ;  /* 0x0000000000088947 */ /* 0x000fea0003800000 */
[----:B------:R0:W5:Y:S01]  /*10d0*/  LD.E R13, desc[UR14][R12.64] ;  /* 0x0000000e0c0d7980 */ /* 0x000162000c101900 */
[----:B------:R-:W-:Y:S05]  /*10e0*/  BRA `(.L_x_15) ;  /* 0x0000000000207947 */ /* 0x000fea0003800000 */
.L_x_14:
[----:B------:R-:W-:Y:S02]  /*10f0*/  ULDC.64 UR4, c[0x0][0x690] ;  /* 0x0001a40000047ab9 */ /* 0x000fe40000000a00 */
[----:B------:R-:W-:-:S04]  /*1100*/  ISETP.NE.U32.AND P0, PT, RZ, UR4, PT ;  /* 0x00000004ff007c0c */ /* 0x000fc8000bf05070 */
[----:B------:R-:W-:-:S13]  /*1110*/  ISETP.NE.AND.EX P0, PT, RZ, UR5, PT, P0 ;  /* 0x00000005ff007c0c */ /* 0x000fda000bf05300 */
[----:B------:R-:W-:Y:S05]  /*1120*/  @!P0 BRA `(.L_x_16) ;  /* 0x00000000000c8947 */ /* 0x000fea0003800000 */
[----:B01----:R-:W0:Y:S02]  /*1130*/  LDC.64 R12, c[0x0][0x690] ;  /* 0x0001a400ff0c7b82 */ /* 0x003e240000000a00 */
[----:B0-----:R1:W5:Y:S01]  /*1140*/  LDG.E R13, desc[UR14][R12.64] ;  /* 0x0000000e0c0d7981 */ /* 0x001362000c1e1900 */
[----:B------:R-:W-:Y:S05]  /*1150*/  BRA `(.L_x_15) ;  /* 0x0000000000047947 */ /* 0x000fea0003800000 */
.L_x_16:
[----:B01----:R-:W3:Y:S02]  /*1160*/  LDC R13, c[0x0][0x684] ;  /* 0x0001a100ff0d7b82 */ /* 0x003ee40000000800 */
.L_x_15:
[----:B------:R-:W-:-:S13]  /*1170*/  LOP3.LUT P0, RZ, R16, 0xff, RZ, 0xc0, !PT ;  /* 0x000000ff10ff7812 */ /* 0x000fda000780c0ff */
[----:B------:R-:W-:Y:S05]  /*1180*/  @!P0 EXIT ;  /* 0x000000000000894d */ /* 0x000fea0003800000 */
[----:B------:R-:W-:Y:S01]  /*1190*/  ULDC UR4, c[0x0][0x28c] ;  /* 0x0000a30000047ab9 */ /* 0x000fe20000000800 */
[----:B------:R-:W-:Y:S01]  /*11a0*/  LOP3.LUT R160, R4, 0x1, RZ, 0xfc, !PT ;  /* 0x0000000104a07812 */ /* 0x000fe200078efcff */
[----:B------:R-:W-:-:S04]  /*11b0*/  UIADD3 UR4, UR4, 0x7f, URZ ;  /* 0x0000007f04047890 */ /* 0x000fc8000fffe03f */
[----:B------:R-:W-:-:S04]  /*11c0*/  USHF.R.S32.HI UR5, URZ, 0x1f, UR4 ;  /* 0x0000001f3f057899 */ /* 0x000fc80008011404 */
[----:B------:R-:W-:-:S03]  /*11d0*/  ULEA.HI UR5, UR5, UR4, URZ, 0x7 ;  /* 0x0000000405057291 */ /* 0x000fc6000f8f383f */
[----:B------:R-:W-:Y:S01]  /*11e0*/  UMOV UR4, URZ ;  /* 0x0000003f00047c82 */ /* 0x000fe20008000000 */
[----:B------:R-:W-:-:S03]  /*11f0*/  USHF.R.S32.HI UR6, URZ, 0x7, UR5 ;  /* 0x000000073f067899 */ /* 0x000fc60008011405 */
[----:B------:R-:W-:-:S09]  /*1200*/  UMOV UR5, URZ ;  /* 0x0000003f00057c82 */ /* 0x000fd20008000000 */
.L_x_281:
[----:B01----:R-:W-:Y:S02]  /*1210*/  LOP3.LUT R12, R0, 0x80, RZ, 0xc0, !PT ;  /* 0x00000080000c7812 */ /* 0x003fe400078ec0ff */
[----:B------:R-:W-:Y:S02]  /*1220*/  CS2R R24, SRZ ;  /* 0x0000000000187805 */ /* 0x000fe4000001ff00 */
[----:B--2---:R-:W-:Y:S02]  /*1230*/  CS2R R26, SRZ ;  /* 0x00000000001a7805 */ /* 0x004fe4000001ff00 */
[----:B------:R-:W-:Y:S02]  /*1240*/  CS2R R28, SRZ ;  /* 0x00000000001c7805 */ /* 0x000fe4000001ff00 */
[----:B------:R-:W-:Y:S02]  /*1250*/  SHF.R.U32.HI R15, RZ, 0x7, R12 ;  /* 0x00000007ff0f7819 */ /* 0x000fe4000001160c */
[----:B------:R-:W-:-:S02]  /*1260*/  CS2R R30, SRZ ;  /* 0x00000000001e7805 */ /* 0x000fc4000001ff00 */
[----:B------:R-:W-:Y:S02]  /*1270*/  VIMNMX R12, RZ, UR6, PT ;  /* 0x00000006ff0c7c48 */ /* 0x000fe4000bfe0100 */
[----:B---3--:R-:W-:Y:S02]  /*1280*/  CS2R R32, SRZ ;  /* 0x0000000000207805 */ /* 0x008fe4000001ff00 */
[----:B------:R-:W-:Y:S02]  /*1290*/  CS2R R34, SRZ ;  /* 0x0000000000227805 */ /* 0x000fe4000001ff00 */
[----:B------:R-:W-:Y:S01]  /*12a0*/  CS2R R36, SRZ ;  /* 0x0000000000247805 */ /* 0x000fe2000001ff00 */
[----:B------:R-:W0:Y:S01]  /*12b0*/  SHFL.IDX PT, R15, R15, RZ, 0x1f ;  /* 0x00001fff0f0f7589 */ /* 0x000e2200000e0000 */
[----:B------:R-:W-:Y:S02]  /*12c0*/  IADD3 R12, -R12, UR6, RZ ;  /* 0x000000060c0c7c10 */ /* 0x000fe4000fffe1ff */
[----:B------:R-:W-:-:S02]  /*12d0*/  CS2R R38, SRZ ;  /* 0x0000000000267805 */ /* 0x000fc4000001ff00 */
[----:B------:R-:W-:Y:S02]  /*12e0*/  CS2R R40, SRZ ;  /* 0x0000000000287805 */ /* 0x000fe4000001ff00 */
[----:B------:R-:W-:Y:S02]  /*12f0*/  CS2R R42, SRZ ;  /* 0x00000000002a7805 */ /* 0x000fe4000001ff00 */
[----:B------:R-:W-:Y:S02]  /*1300*/  ISETP.GE.AND P0, PT, R12, 0x1, PT ;  /* 0x000000010c00780c */ /* 0x000fe40003f06270 */
[----:B------:R-:W-:Y:S02]  /*1310*/  CS2R R44, SRZ ;  /* 0x00000000002c7805 */ /* 0x000fe4000001ff00 */
[----:B------:R-:W-:Y:S02]  /*1320*/  CS2R R46, SRZ ;  /* 0x00000000002e7805 */ /* 0x000fe4000001ff00 */
[----:B------:R-:W-:-:S02]  /*1330*/  CS2R R48, SRZ ;  /* 0x0000000000307805 */ /* 0x000fc4000001ff00 */
[----:B------:R-:W-:Y:S02]  /*1340*/  CS2R R50, SRZ ;  /* 0x0000000000327805 */ /* 0x000fe4000001ff00 */
[----:B------:R-:W-:Y:S02]  /*1350*/  CS2R R52, SRZ ;  /* 0x0000000000347805 */ /* 0x000fe4000001ff00 */
[----:B------:R-:W-:Y:S02]  /*1360*/  CS2R R54, SRZ ;  /* 0x0000000000367805 */ /* 0x000fe4000001ff00 */
        /* <DEDUP_REMOVED lines=12> */
[----:B0-----:R-:W-:Y:S02]  /*1430*/  R2UR UR7, R15 ;  /* 0x000000000f0772ca */ /* 0x001fe400000e0000 */
        /* <DEDUP_REMOVED lines=35> */
[----:B------:R-:W-:Y:S01]  /*1670*/  CS2R R150, SRZ ;  /* 0x0000000000967805 */ /* 0x000fe2000001ff00 */
[----:B----45:R-:W-:Y:S06]  /*1680*/  @!P0 BRA `(.L_x_17) ;  /* 0x0000000400408947 */ /* 0x030fec0003800000 */
[----:B------:R-:W0:Y:S01]  /*1690*/  S2UR UR10, SR_CgaCtaId ;  /* 0x00000000000a79c3 */ /* 0x000e220000008800 */
[----:B------:R-:W-:Y:S01]  /*16a0*/  ULEA.HI UR8, UR7, UR7, URZ, 0x1 ;  /* 0x0000000707087291 */ /* 0x000fe2000f8f083f */
[----:B------:R-:W-:Y:S01]  /*16b0*/  IMAD.U32 R20, RZ, RZ, UR4 ;  /* 0x00000004ff147e24 */ /* 0x000fe2000f8e00ff */
[----:B------:R-:W-:Y:S01]  /*16c0*/  UMOV UR9, 0x400 ;  /* 0x0000040000097882 */ /* 0x000fe20000000000 */
[----:B------:R-:W-:Y:S01]  /*16d0*/  IMAD.U32 R15, RZ, RZ, UR5 ;  /* 0x00000005ff0f7e24 */ /* 0x000fe2000f8e00ff */
[----:B------:R-:W-:Y:S02]  /*16e0*/  ULOP3.LUT UR8, UR8, 0xffffe, URZ, 0xc0, !UPT ;  /* 0x000ffffe08087892 */ /* 0x000fe4000f8ec03f */
[----:B------:R-:W-:Y:S02]  /*16f0*/  UPLOP3.LUT UP0, UPT, UPT, UPT, UPT, 0x40, 0x0 ;  /* 0x000000000000789c */ /* 0x000fe40003f0e870 */
[----:B------:R-:W-:Y:S01]  /*1700*/  UIADD3 UR8, UR7, -UR8, URZ ;  /* 0x8000000807087290 */ /* 0x000fe2000fffe03f */
[----:B------:R-:W-:Y:S01]  /*1710*/  UMOV UR12, UR5 ;  /* 0x00000005000c7c82 */ /* 0x000fe20008000000 */
[----:B0-----:R-:W-:-:S04]  /*1720*/  ULEA UR9, UR10, UR9, 0x18 ;  /* 0x000000090a097291 */ /* 0x001fc8000f8ec03f */
[----:B------:R-:W-:-:S04]  /*1730*/  ULEA UR8, UR8, UR9, 0xc ;  /* 0x0000000908087291 */ /* 0x000fc8000f8e603f */
[----:B------:R-:W-:-:S04]  /*1740*/  UIADD3 UR8, UR8, 0x100, URZ ;  /* 0x0000010008087890 */ /* 0x000fc8000fffe03f */
[----:B------:R-:W-:-:S04]  /*1750*/  USHF.R.U32.HI UR8, URZ, 0x4, UR8 ;  /* 0x000000043f087899 */ /* 0x000fc80008011608 */
[----:B------:R-:W-:-:S12]  /*1760*/  ULOP3.LUT UR7, UR8, 0x3fff, URZ, 0xc0, !UPT ;  /* 0x00003fff08077892 */ /* 0x000fd8000f8ec03f */
.L_x_24:
[----:B------:R-:W-:-:S13]  /*1770*/  ISETP.NE.AND P1, PT, R160, 0x3, PT ;  /* 0x00000003a000780c */ /* 0x000fda0003f25270 */
[----:B01----:R-:W-:Y:S05]  /*1780*/  @!P1 BRA `(.L_x_18) ;  /* 0x0000000000049947 */ /* 0x003fea0003800000 */
[----:B------:R-:W-:Y:S01]  /*1790*/  BPT.TRAP 0x1 ;  /* 0x000000040000795c */ /* 0x000fe20000300000 */
.L_x_18:
[----:B------:R-:W0:Y:S01]  /*17a0*/  S2UR UR9, SR_CgaCtaId ;  /* 0x00000000000979c3 */ /* 0x000e220000008800 */
[----:B------:R-:W-:Y:S01]  /*17b0*/  UMOV UR8, 0x400 ;  /* 0x0000040000087882 */ /* 0x000fe20000000000 */
[----:B------:R-:W-:Y:S01]  /*17c0*/  SHF.L.U32 R18, R20, 0x1f, RZ ;  /* 0x0000001f14127819 */ /* 0x000fe200000006ff */
[----:B0-----:R-:W-:-:S04]  /*17d0*/  ULEA UR16, UR9, UR8, 0x18 ;  /* 0x0000000809107291 */ /* 0x001fc8000f8ec03f */
[----:B------:R-:W-:-:S09]  /*17e0*/  ULEA UR8, UR12, UR16, 0x3 ;  /* 0x000000100c087291 */ /* 0x000fd2000f8e183f */
[----:B------:R0:W1:Y:S01]  /*17f0*/  SYNCS.PHASECHK.TRANS64.TRYWAIT P0, [UR8], R18 ;  /* 0x00000012ff0075a7 */ /* 0x0000620008000148 */
[----:B------:R-:W-:Y:S05]  /*1800*/  @!P1 BRA `(.L_x_19) ;  /* 0x0000000000049947 */ /* 0x000fea0003800000 */
[----:B------:R-:W-:Y:S01]  /*1810*/  BPT.TRAP 0x1 ;  /* 0x000000040000795c */ /* 0x000fe20000300000 */
.L_x_19:
[C---:B------:R-:W-:Y:S02]  /*1820*/  IMAD.SHL.U32 R16, R0.reuse, 0x40, RZ ;  /* 0x0000004000107824 */ /* 0x040fe400078e00ff */
[C---:B------:R-:W-:Y:S02]  /*1830*/  IMAD.SHL.U32 R17, R0.reuse, 0x400, RZ ;  /* 0x0000040000117824 */ /* 0x040fe400078e00ff */
[----:B------:R-:W-:Y:S01]  /*1840*/  IMAD.SHL.U32 R19, R0, 0x20, RZ ;  /* 0x0000002000137824 */ /* 0x000fe200078e00ff */
[----:B------:R-:W-:-:S04]  /*1850*/  LOP3.LUT R16, R16, 0x3800, RZ, 0xc0, !PT ;  /* 0x0000380010107812 */ /* 0x000fc800078ec0ff */
[----:B------:R-:W-:Y:S01]  /*1860*/  LOP3.LUT R16, R16, 0x400, R17, 0xf8, !PT ;  /* 0x0000040010107812 */ /* 0x000fe200078ef811 */
[----:B------:R-:W-:-:S03]  /*1870*/  IMAD.SHL.U32 R17, R0, 0x10, RZ ;  /* 0x0000001000117824 */ /* 0x000fc600078e00ff */
[----:B------:R-:W-:Y:S01]  /*1880*/  LOP3.LUT R16, R16, 0x380, R19, 0xf8, !PT ;  /* 0x0000038010107812 */ /* 0x000fe200078ef813 */
[----:B-1----:R-:W-:Y:S06]  /*1890*/  @P0 BRA `(.L_x_20) ;  /* 0x0000000000080947 */ /* 0x002fec0003800000 */
[----:B------:R-:W1:Y:S02]  /*18a0*/  SYNCS.PHASECHK.TRANS64.TRYWAIT P0, [UR8], R18 ;  /* 0x00000012ff0075a7 */ /* 0x000e640008000148 */
[----:B-1----:R-:W-:Y:S05]  /*18b0*/  @!P0 BRA `(.L_x_21) ;  /* 0x000000b400548947 */ /* 0x002fea0003800000 */
.L_x_20:
[----:B------:R-:W-:Y:S01]  /*18c0*/  USHF.L.U32 UR8, UR12, 0xb, URZ ;  /* 0x0000000b0c087899 */ /* 0x000fe2000800063f */
[----:B------:R-:W-:Y:S01]  /*18d0*/  LOP3.LUT R16, R16, 0x20, R17, 0xf8, !PT ;  /* 0x0000002010107812 */ /* 0x000fe200078ef811 */
[----:B------:R-:W-:Y:S02]  /*18e0*/  UIADD3 UR9, UR16, 0xa100, URZ ;  /* 0x0000a10010097890 */ /* 0x000fe4000fffe03f */
[----:B------:R-:W-:Y:S02]  /*18f0*/  ULOP3.LUT UR13, UR7, 0x10000, URZ, 0xfc, !UPT ;  /* 0x00010000070d7892 */ /* 0x000fe4000f8efc3f */
[----:B------:R-:W-:Y:S01]  /*1900*/  LEA.HI R16, R16, UR8, RZ, 0x1d ;  /* 0x0000000810107c11 */ /* 0x000fe2000f8fe8ff */
[----:B------:R-:W-:Y:S02]  /*1910*/  USHF.R.U32.HI UR9, URZ, 0x4, UR9 ;  /* 0x000000043f097899 */ /* 0x000fe40008011609 */
[----:B------:R-:W-:Y:S02]  /*1920*/  ULEA UR13, UR12, UR13, 0x9 ;  /* 0x0000000d0c0d7291 */ /* 0x000fe4000f8e483f */
[----:B------:R-:W-:Y:S01]  /*1930*/  LDS R152, [R16+UR16+0x32100] ;  /* 0x0321001010987984 */ /* 0x000fe20008000800 */
[----:B------:R-:W-:Y:S01]  /*1940*/  ULOP3.LUT UR9, UR9, 0x3fff, URZ, 0xc0, !UPT ;  /* 0x00003fff09097892 */ /* 0x000fe2000f8ec03f */
[----:B------:R-:W-:-:S02]  /*1950*/  UMOV UR11, 0x40000040 ;  /* 0x40000040000b7882 */ /* 0x000fc40000000000 */
[----:B------:R-:W4:Y:S01]  /*1960*/  LDS R153, [R16+UR16+0x32108] ;  /* 0x0321081010997984 */ /* 0x000f220008000800 */
[----:B------:R-:W-:-:S04]  /*1970*/  ULOP3.LUT UR9, UR9, 0x10000, URZ, 0xfc, !UPT ;  /* 0x0001000009097892 */ /* 0x000fc8000f8efc3f */
[----:B------:R-:W-:-:S03]  /*1980*/  UIADD3 UR10, UR8, UR9, URZ ;  /* 0x00000009080a7290 */ /* 0x000fc6000fffe03f */
[----:B------:R-:W-:Y:S01]  /*1990*/  UMOV UR8, UR13 ;  /* 0x0000000d00087c82 */ /* 0x000fe20008000000 */
[----:B------:R-:W-:Y:S01]  /*19a0*/  UMOV UR9, 0x80000020 ;  /* 0x8000002000097882 */ /* 0x000fe20000000000 */
[----:B----4-:R-:W-:-:S06]  /*19b0*/  WARPGROUP.ARRIVE ;  /* 0x00000000000079c5 */ /* 0x010fcc0000000000 */
[----:B------:R-:W-:Y:S01]  /*19c0*/  IGMMA.SP.64x256x64.S8.S8 R24, gdesc[UR8], R24, UP0, R152 ;  /* 0x06809800081879f1 */ /* 0x000fe2000bf41218 */
[----:B------:R-:W-:Y:S02]  /*19d0*/  UIADD3 UR8, UR13, 0x2, URZ ;  /* 0x000000020d087890 */ /* 0x000fe4000fffe03f */
[----:B------:R-:W-:Y:S01]  /*19e0*/  UIADD3 UR10, UR10, 0x4, URZ ;  /* 0x000000040a0a7890 */ /* 0x000fe2000fffe03f */
[----:B------:R-:W-:Y:S01]  /*19f0*/  UMOV UR9, 0x80000020 ;  /* 0x8000002000097882 */ /* 0x000fe20000000000 */
[----:B------:R-:W-:-:S07]  /*1a00*/  UMOV UR11, 0x40000040 ;  /* 0x40000040000b7882 */ /* 0x000fce0000000000 */
[----:B------:R-:W-:Y:S03]  /*1a10*/  IGMMA.SP.64x256x64.S8.S8 R24, gdesc[UR8], R24, R153, gsb0 ;  /* 0x06809900081879f1 */ /* 0x000fe60008041218 */
[----:B------:R-:W-:Y:S02]  /*1a20*/  WARPGROUP.DEPBAR.LE gsb0, 0x0 ;  /* 0x00008000000079c5 */ /* 0x000fe40000010000 */
[----:B------:R-:W-:Y:S05]  /*1a30*/  @!P1 BRA `(.L_x_22) ;  /* 0x0000000000049947 */ /* 0x000fea0003800000 */
[----:B------:R-:W-:Y:S01]  /*1a40*/  BPT.TRAP 0x1 ;  /* 0x000000040000795c */ /* 0x000fe20000300000 */
.L_x_22:
[----:B------:R-:W-:-:S13]  /*1a50*/  LOP3.LUT P0, RZ, R6, R5, RZ, 0xc0, !PT ;  /* 0x0000000506ff7212 */ /* 0x000fda000780c0ff */
[----:B------:R-:W-:-:S05]  /*1a60*/  @P0 LEA R16, R15, UR16, 0x3 ;  /* 0x000000100f100c11 */ /* 0x000fca000f8e18ff */
[----:B------:R-:W-:-:S05]  /*1a70*/  @P0 VIADD R16, R16, 0x28 ;  /* 0x0000002810100836 */ /* 0x000fca0000000000 */
[----:B------:R-:W-:-:S04]  /*1a80*/  @P0 PRMT R16, R7, 0x654, R16 ;  /* 0x0000065407100816 */ /* 0x000fc80000000010 */
[----:B------:R4:W-:Y:S01]  /*1a90*/  @P0 SYNCS.ARRIVE.TRANS64.RED.A1T0 RZ, [R16+URZ], RZ ;  /* 0x000000ff10ff09a7 */ /* 0x0009e2000810043f */
[----:B------:R-:W-:-:S13]  /*1aa0*/  ISETP.GT.U32.AND P0, PT, R4, 0x1, PT ;  /* 0x000000010400780c */ /* 0x000fda0003f04070 */
[----:B----4-:R-:W-:Y:S05]  /*1ab0*/  @P0 BRA `(.L_x_23) ;  /* 0x0000000000040947 */ /* 0x010fea0003800000 */
[----:B------:R-:W-:Y:S01]  /*1ac0*/  BPT.TRAP 0x1 ;  /* 0x000000040000795c */ /* 0x000fe20000300000 */
.L_x_23:
[----:B------:R-:W-:Y:S01]  /*1ad0*/  UIADD3 UR12, UR12, 0x1, URZ ;  /* 0x000000010c0c7890 */ /* 0x000fe2000fffe03f */
[C---:B------:R-:W-:Y:S01]  /*1ae0*/  ISETP.GT.AND P1, PT, R12.reuse, 0x1, PT ;  /* 0x000000010c00780c */ /* 0x040fe20003f24270 */
[----:B------:R-:W-:Y:S02]  /*1af0*/  VIADD R15, R15, 0x1 ;  /* 0x000000010f0f7836 */ /* 0x000fe40000000000 */
[----:B------:R-:W-:Y:S01]  /*1b00*/  UISETP.NE.AND UP0, UPT, UR12, 0x5, UPT ;  /* 0x000000050c00788c */ /* 0x000fe2000bf05270 */
[----:B------:R-:W-:Y:S02]  /*1b10*/  VIADD R12, R12, 0xffffffff ;  /* 0xffffffff0c0c7836 */ /* 0x000fe40000000000 */
[C---:B------:R-:W-:Y:S01]  /*1b20*/  ISETP.NE.AND P0, PT, R15.reuse, 0x5, PT ;  /* 0x000000050f00780c */ /* 0x040fe20003f05270 */
[----:B------:R-:W-:Y:S02]  /*1b30*/  USEL UR8, URZ, 0x1, UP0 ;  /* 0x000000013f087887 */ /* 0x000fe40008000000 */
[----:B------:R-:W-:Y:S01]  /*1b40*/  USEL UR12, UR12, URZ, UP0 ;  /* 0x0000003f0c0c7287 */ /* 0x000fe20008000000 */
[----:B------:R-:W-:Y:S01]  /*1b50*/  SEL R15, R15, RZ, P0 ;  /* 0x000000ff0f0f7207 */ /* 0x000fe20000000000 */
[----:B------:R-:W-:-:S02]  /*1b60*/  UPLOP3.LUT UP0, UPT, UPT, UPT, UPT, 0x80, 0x0 ;  /* 0x000000000000789c */ /* 0x000fc40003f0f070 */
[----:B------:R-:W-:Y:S01]  /*1b70*/  LOP3.LUT R20, R20, UR8, RZ, 0x3c, !PT ;  /* 0x0000000814147c12 */ /* 0x000fe2000f8e3cff */
[----:B------:R-:W-:Y:S08]  /*1b80*/  @P1 BRA `(.L_x_24) ;  /* 0xfffffff800f81947 */ /* 0x000ff0000383ffff */
.L_x_17:
[----:B------:R-:W4:Y:S01]  /*1b90*/  LDC R20, c[0x0][0x288] ;  /* 0x0000a200ff147b82 */ /* 0x000f220000000800 */
[----:B------:R-:W-:Y:S01]  /*1ba0*/  LOP3.LUT R12, R0, 0x60, RZ, 0xc0, !PT ;  /* 0x00000060000c7812 */ /* 0x000fe200078ec0ff */
[----:B------:R-:W-:Y:S01]  /*1bb0*/  IMAD.SHL.U32 R21, R10, 0x100, RZ ;  /* 0x000001000a157824 */ /* 0x000fe200078e00ff */
[----:B------:R-:W-:Y:S01]  /*1bc0*/  SHF.R.U32.HI R15, RZ, 0x2, R0 ;  /* 0x00000002ff0f7819 */ /* 0x000fe20000011600 */
[----:B------:R-:W-:Y:S01]  /*1bd0*/  UIADD3 UR5, UR6, UR5, URZ ;  /* 0x0000000506057290 */ /* 0x000fe2000fffe03f */
[----:B------:R-:W-:Y:S01]  /*1be0*/  SHF.R.U32.HI R12, RZ, 0x5, R12 ;  /* 0x00000005ff0c7819 */ /* 0x000fe2000001160c */
[----:B------:R-:W-:Y:S01]  /*1bf0*/  ULDC UR12, c[0x0][0x284] ;  /* 0x0000a100000c7ab9 */ /* 0x000fe20000000800 */
[----:B------:R-:W-:Y:S01]  /*1c00*/  LOP3.LUT R15, R15, 0x7, RZ, 0xc0, !PT ;  /* 0x000000070f0f7812 */ /* 0x000fe200078ec0ff */
[----:B------:R-:W-:Y:S01]  /*1c10*/  UISETP.GT.U32.AND UP0, UPT, UR5, 0x4, UPT ;  /* 0x000000040500788c */ /* 0x000fe2000bf04070 */
[----:B------:R-:W-:Y:S01]  /*1c20*/  SHF.R.U32.HI R17, RZ, 0x1, R0 ;  /* 0x00000001ff117819 */ /* 0x000fe20000011600 */
[----:B------:R-:W-:Y:S01]  /*1c30*/  IMAD.SHL.U32 R16, R12, 0x10, RZ ;  /* 0x000000100c107824 */ /* 0x000fe200078e00ff */
[----:B------:R-:W-:Y:S01]  /*1c40*/  SHF.R.S32.HI R22, RZ, 0x1f, R9 ;  /* 0x0000001fff167819 */ /* 0x000fe20000011409 */
[----:B------:R-:W-:Y:S01]  /*1c50*/  UISETP.LT.U32.AND UP0, UPT, UR6, 0x5, UP0 ;  /* 0x000000050600788c */ /* 0x000fe20008701070 */
[----:B------:R-:W-:-:S02]  /*1c60*/  WARPGROUP.DEPBAR.LE gsb0, 0x0 ;  /* 0x00008000000079c5 */ /* 0x000fc40000010000 */
[--C-:B------:R-:W-:Y:S01]  /*1c70*/  LOP3.LUT R16, R16, 0xfffffff0, R15.reuse, 0xe2, !PT ;  /* 0xfffffff010107812 */ /* 0x100fe200078ee20f */
[----:B------:R-:W-:Y:S01]  /*1c80*/  IMAD R15, R12, -0x10, -R15 ;  /* 0xfffffff00c0f7824 */ /* 0x000fe200078e0a0f */
[----:B------:R-:W-:Y:S01]  /*1c90*/  LOP3.LUT R12, R8, 0x1, RZ, 0xc0, !PT ;  /* 0x00000001080c7812 */ /* 0x000fe200078ec0ff */
[----:B------:R-:W-:Y:S01]  /*1ca0*/  UISETP.GE.U32.AND UP1, UPT, UR6, 0x5, UPT ;  /* 0x000000050600788c */ /* 0x000fe2000bf26070 */
[----:B------:R-:W-:Y:S01]  /*1cb0*/  LOP3.LUT R16, R16, 0x40, R17, 0xf8, !PT ;  /* 0x0000004010107812 */ /* 0x000fe200078ef811 */
[----:B------:R-:W-:Y:S01]  /*1cc0*/  IMAD.SHL.U32 R17, R14, 0x80, RZ ;  /* 0x000000800e117824 */ /* 0x000fe200078e00ff */
[----:B------:R-:W-:Y:S01]  /*1cd0*/  ULDC.64 UR10, c[0x0][0x6d0] ;  /* 0x0001b400000a7ab9 */ /* 0x000fe20000000a00 */
[----:B------:R-:W-:Y:S01]  /*1ce0*/  UIMAD.WIDE.U32 UR8, UR5, -0x33333333, URZ ;  /* 0xcccccccd050878a5 */ /* 0x000fe2000f8e003f */
[----:B01----:R-:W-:Y:S01]  /*1cf0*/  IMAD R18, R12, -0x40, R15 ;  /* 0xffffffc00c127824 */ /* 0x003fe200078e020f */
[----:B----4-:R-:W-:Y:S01]  /*1d00*/  ISETP.GE.AND P0, PT, R21, R20, PT ;  /* 0x000000141500720c */ /* 0x010fe20003f06270 */
[----:B------:R-:W-:Y:S01]  /*1d10*/  USEL UR7, URZ, 0x1, !UP0 ;  /* 0x000000013f077887 */ /* 0x000fe2000c000000 */
[----:B------:R-:W-:Y:S01]  /*1d20*/  LOP3.LUT R154, R16, R17, RZ, 0xfc, !PT ;  /* 0x00000011109a7212 */ /* 0x000fe200078efcff */
[----:B------:R-:W-:Y:S01]  /*1d30*/  IMAD R14, R22, UR10, RZ ;  /* 0x0000000a160e7c24 */ /* 0x000fe2000f8e02ff */
[----:B------:R-:W-:Y:S01]  /*1d40*/  ISETP.GE.OR P0, PT, R17, UR12, P0 ;  /* 0x0000000c11007c0c */ /* 0x000fe20008706670 */
[----:B------:R-:W-:Y:S01]  /*1d50*/  USHF.R.U32.HI UR8, URZ, 0x2, UR9 ;  /* 0x000000023f087899 */ /* 0x000fe20008011609 */
[----:B------:R-:W-:Y:S01]  /*1d60*/  SHF.R.S32.HI R155, RZ, 0x1f, R154 ;  /* 0x0000001fff9b7819 */ /* 0x000fe2000001149a */
[----:B------:R-:W-:Y:S01]  /*1d70*/  ULOP3.LUT UR4, UR4, UR7, URZ, 0x3c, !UPT ;  /* 0x0000000704047292 */ /* 0x000fe2000f8e3c3f */
[----:B------:R-:W-:Y:S01]  /*1d80*/  LOP3.LUT R12, R0, 0x3, RZ, 0xc0, !PT ;  /* 0x00000003000c7812 */ /* 0x000fe200078ec0ff */
[C---:B------:R-:W-:Y:S01]  /*1d90*/  IMAD R19, R9.reuse, UR11, R14 ;  /* 0x0000000b09137c24 */ /* 0x040fe2000f8e020e */
[----:B------:R-:W-:Y:S01]  /*1da0*/  UIMAD UR5, UR8, -0x5, UR5 ;  /* 0xfffffffb080578a4 */ /* 0x000fe2000f8e0205 */
[----:B------:R-:W-:Y:S01]  /*1db0*/  IMAD.WIDE.U32 R14, R9, UR10, R154 ;  /* 0x0000000a090e7c25 */ /* 0x000fe2000f8e009a */
[----:B------:R-:W-:-:S03]  /*1dc0*/  @UP1 ULOP3.LUT UR4, UR4, 0x1, UR8, 0x78, !UPT ;  /* 0x0000000104041892 */ /* 0x000fc6000f8e7808 */
[----:B------:R-:W-:Y:S01]  /*1dd0*/  IMAD R16, R12, -0x2, R20 ;  /* 0xfffffffe0c107824 */ /* 0x000fe200078e0214 */
[----:B------:R-:W-:Y:S01]  /*1de0*/  IADD3 R12, -R17, UR12, R18 ;  /* 0x0000000c110c7c10 */ /* 0x000fe2000fffe112 */
[----:B------:R-:W-:Y:S02]  /*1df0*/  IMAD.IADD R19, R15, 0x1, R19 ;  /* 0x000000010f137824 */ /* 0x000fe400078e0213 */
[----:B------:R-:W-:Y:S02]  /*1e00*/  IMAD.MOV.U32 R18, RZ, RZ, R14 ;  /* 0x000000ffff127224 */ /* 0x000fe400078e000e */
[----:B------:R-:W-:Y:S02]  /*1e10*/  IMAD.IADD R15, R16, 0x1, -R21 ;  /* 0x00000001100f7824 */ /* 0x000fe400078e0a15 */
[----:B------:R-:W-:Y:S01]  /*1e20*/  IMAD.MOV.U32 R14, RZ, RZ, -0x1 ;  /* 0xffffffffff0e7424 */ /* 0x000fe200078e00ff */
[----:B------:R-:W-:Y:S06]  /*1e30*/  @P0 BRA `(.L_x_25) ;  /* 0x0000009000880947 */ /* 0x000fec0003800000 */
[----:B------:R-:W0:Y:S01]  /*1e40*/  LDC.64 R16, c[0x0][0x6c8] ;  /* 0x0001b200ff107b82 */ /* 0x000e220000000a00 */
[----:B------:R-:W-:Y:S01]  /*1e50*/  IMAD.WIDE R20, R10, 0x100, RZ ;  /* 0x000001000a147825 */ /* 0x000fe200078e02ff */
[----:B---3-5:R-:W-:Y:S01]  /*1e60*/  ISETP.NE.AND P1, PT, R13, RZ, PT ;  /* 0x000000ff0d00720c */ /* 0x028fe20003f25270 */
[----:B------:R-:W-:Y:S01]  /*1e70*/  BSSY B0, `(.L_x_25) ;  /* 0x000091e000007945 */ /* 0x000fe20003800000 */
[----:B------:R-:W-:Y:S01]  /*1e80*/  ISETP.GT.AND P0, PT, R15, RZ, PT ;  /* 0x000000ff0f00720c */ /* 0x000fe20003f04270 */
[----:B------:R-:W-:-:S03]  /*1e90*/  IMAD.SHL.U32 R23, R0, 0x2, RZ ;  /* 0x0000000200177824 */ /* 0x000fc600078e00ff */
[----:B------:R-:W-:Y:S02]  /*1ea0*/  ISETP.GT.AND P5, PT, R12, RZ, P0 ;  /* 0x000000ff0c00720c */ /* 0x000fe400007a4270 */
[----:B------:R-:W-:Y:S01]  /*1eb0*/  LOP3.LUT R163, R20, 0x6, R23, 0xf8, !PT ;  /* 0x0000000614a37812 */ /* 0x000fe200078ef817 */
[----:B0-----:R-:W-:-:S04]  /*1ec0*/  IMAD R10, R21, R16, RZ ;  /* 0x00000010150a7224 */ /* 0x001fc800078e02ff */
[----:B------:R-:W-:-:S04]  /*1ed0*/  IMAD.WIDE.U32 R156, R163, R16, R18 ;  /* 0x00000010a39c7225 */ /* 0x000fc800078e0012 */
[----:B------:R-:W-:-:S04]  /*1ee0*/  IMAD R19, R163, R17, R10 ;  /* 0x00000011a3137224 */ /* 0x000fc800078e020a */
[----:B------:R-:W-:Y:S01]  /*1ef0*/  IMAD.IADD R165, R157, 0x1, R19 ;  /* 0x000000019da57824 */ /* 0x000fe200078e0213 */
[----:B------:R-:W-:Y:S06]  /*1f00*/  @!P1 BRA `(.L_x_26) ;  /* 0x0000006400549947 */ /* 0x000fec0003800000 */
[----:B------:R-:W-:Y:S01]  /*1f10*/  ULDC.64 UR8, c[0x0][0x6b8] ;  /* 0x0001ae0000087ab9 */ /* 0x000fe20000000a00 */
[----:B------:R-:W-:Y:S01]  /*1f20*/  ULDC.64 UR12, c[0x0][0x6b0] ;  /* 0x0001ac00000c7ab9 */ /* 0x000fe20000000a00 */
[----:B------:R-:W-:Y:S01]  /*1f30*/  IMAD R10, R22, UR8, RZ ;  /* 0x00000008160a7c24 */ /* 0x000fe2000f8e02ff */
[----:B------:R-:W-:Y:S01]  /*1f40*/  ULDC.64 UR16, c[0x0][0x6a8] ;  /* 0x0001aa0000107ab9 */ /* 0x000fe20000000a00 */
[C---:B------:R-:W-:Y:S01]  /*1f50*/  IMAD.WIDE.U32 R22, R9.reuse, UR8, R154 ;  /* 0x0000000809167c25 */ /* 0x040fe2000f8e009a */
[----:B------:R-:W0:Y:S01]  /*1f60*/  LDC.64 R152, c[0x0][0x6b0] ;  /* 0x0001ac00ff987b82 */ /* 0x000e220000000a00 */
[----:B------:R-:W-:Y:S02]  /*1f70*/  ULDC.64 UR10, c[0x0][0x6c0] ;  /* 0x0001b000000a7ab9 */ /* 0x000fe40000000a00 */
[----:B------:R-:W-:Y:S02]  /*1f80*/  IMAD R161, R9, UR9, R10 ;  /* 0x0000000909a17c24 */ /* 0x000fe4000f8e020a */
[----:B------:R-:W-:-:S02]  /*1f90*/  IMAD R20, R21, UR12, RZ ;  /* 0x0000000c15147c24 */ /* 0x000fc4000f8e02ff */
[----:B------:R-:W-:Y:S02]  /*1fa0*/  IMAD.IADD R23, R23, 0x1, R161 ;  /* 0x0000000117177824 */ /* 0x000fe400078e02a1 */
[C---:B------:R-:W-:Y:S02]  /*1fb0*/  IMAD R159, R163.reuse, UR13, R20 ;  /* 0x0000000da39f7c24 */ /* 0x040fe4000f8e0214 */
[----:B------:R-:W-:-:S04]  /*1fc0*/  IMAD.WIDE.U32 R18, R163, UR12, R22 ;  /* 0x0000000ca3127c25 */ /* 0x000fc8000f8e0016 */
[----:B------:R-:W-:Y:S01]  /*1fd0*/  IMAD.IADD R19, R19, 0x1, R159 ;  /* 0x0000000113137824 */ /* 0x000fe200078e029f */
[----:B------:R-:W-:-:S04]  /*1fe0*/  LEA R20, P1, R18, UR16, 0x2 ;  /* 0x0000001012147c11 */ /* 0x000fc8000f8210ff */
[----:B------:R-:W-:-:S05]  /*1ff0*/  LEA.HI.X R21, R18, UR17, R19, 0x2, P1 ;  /* 0x0000001112157c11 */ /* 0x000fca00088f1413 */
[----:B------:R-:W3:Y:S01]  /*2000*/  @P5 LDG.E.LTC128B R10, desc[UR14][R20.64] ;  /* 0x0000000e140a5981 */ /* 0x000ee2000c1e1920 */
[----:B------:R-:W-:Y:S01]  /*2010*/  LEA R18, P1, R156, UR10, 0x2 ;  /* 0x0000000a9c127c11 */ /* 0x000fe2000f8210ff */
[----:B0-----:R-:W-:Y:S01]  /*2020*/  IMAD.WIDE.U32 R152, R163, UR12, R152 ;  /* 0x0000000ca3987c25 */ /* 0x001fe2000f8e0098 */
[----:B------:R-:W-:Y:S01]  /*2030*/  BSSY B1, `(.L_x_27) ;  /* 0x0000014000017945 */ /* 0x000fe20003800000 */
[----:B------:R-:W-:Y:S02]  /*2040*/  ISETP.GT.AND P0, PT, R12, 0x8, P0 ;  /* 0x000000080c00780c */ /* 0x000fe40000704270 */
[----:B------:R-:W-:Y:S02]  /*2050*/  LEA.HI.X R19, R156, UR11, R165, 0x2, P1 ;  /* 0x0000000b9c137c11 */ /* 0x000fe400088f14a5 */
[----:B------:R-:W-:Y:S02]  /*2060*/  ISETP.GT.AND P1, PT, R15, 0x1, PT ;  /* 0x000000010f00780c */ /* 0x000fe40003f24270 */
[----:B------:R-:W-:Y:S01]  /*2070*/  IADD3 R158, P4, R154, R152, RZ ;  /* 0x000000989a9e7210 */ /* 0x000fe20007f9e0ff */
[----:B---3--:R-:W-:-:S04]  /*2080*/  IMAD R157, R10, R13, RZ ;  /* 0x0000000d0a9d7224 */ /* 0x008fc800078e02ff */
[----:B--2---:R-:W-:Y:S01]  /*2090*/  IMAD R165, R24, R11, R157 ;  /* 0x0000000b18a57224 */ /* 0x004fe200078e029d */
[----:B------:R-:W-:Y:S01]  /*20a0*/  IADD3 R24, P2, R22, R152, RZ ;  /* 0x0000009816187210 */ /* 0x000fe20007f5e0ff */
[----:B------:R-:W-:Y:S01]  /*20b0*/  IMAD.WIDE.U32 R156, R163, UR12, R154 ;  /* 0x0000000ca39c7c25 */ /* 0x000fe2000f8e009a */
[----:B------:R-:W-:Y:S02]  /*20c0*/  LEA R22, P6, R16, R18, 0x2 ;  /* 0x0000001210167211 */ /* 0x000fe400078c10ff */
[----:B------:R0:W-:Y:S01]  /*20d0*/  @P5 STG.E desc[UR14][R18.64], R165 ;  /* 0x000000a512005986 */ /* 0x0001e2000c10190e */
[----:B------:R-:W-:Y:S01]  /*20e0*/  ISETP.GT.AND P5, PT, R12, RZ, P1 ;  /* 0x000000ff0c00720c */ /* 0x000fe20000fa4270 */
[C---:B------:R-:W-:Y:S02]  /*20f0*/  IMAD.IADD R163, R159.reuse, 0x1, R153 ;  /* 0x000000019fa37824 */ /* 0x040fe400078e0299 */
[----:B------:R-:W-:Y:S02]  /*2100*/  IMAD.IADD R157, R159, 0x1, R157 ;  /* 0x000000019f9d7824 */ /* 0x000fe400078e029d */
[----:B------:R-:W-:Y:S01]  /*2110*/  IMAD.X R153, R163, 0x1, R23, P2 ;  /* 0x00000001a3997824 */ /* 0x000fe200010e0617 */
[----:B------:R-:W-:Y:S01]  /*2120*/  LEA R152, P2, R24, UR16, 0x2 ;  /* 0x0000001018987c11 */ /* 0x000fe2000f8410ff */
[----:B------:R-:W-:-:S03]  /*2130*/  IMAD.WIDE.U32 R156, R9, UR8, R156 ;  /* 0x00000008099c7c25 */ /* 0x000fc6000f8e009c */
[----:B------:R-:W-:-:S03]  /*2140*/  LEA.HI.X R153, R24, UR17, R153, 0x2, P2 ;  /* 0x0000001118997c11 */ /* 0x000fc600090f1499 */
[----:B0-----:R-:W-:Y:S06]  /*2150*/  @!P5 BRA `(.L_x_28) ;  /* 0x000000000004d947 */ /* 0x001fec0003800000 */
[----:B------:R0:W5:Y:S02]  /*2160*/  LDG.E.LTC128B R10, desc[UR14][R152.64] ;  /* 0x0000000e980a7981 */ /* 0x000164000c1e1920 */
.L_x_28:
[----:B------:R-:W-:Y:S05]  /*2170*/  BSYNC B1 ;  /* 0x0000000000017941 */ /* 0x000fea0003800000 */
.L_x_27:
[----:B-----5:R-:W-:Y:S01]  /*2180*/  IMAD R154, R10, R13, RZ ;  /* 0x0000000d0a9a7224 */ /* 0x020fe200078e02ff */
[----:B------:R-:W-:Y:S01]  /*2190*/  LEA.HI.X R23, R16, R19, R17, 0x2, P6 ;  /* 0x0000001310177211 */ /* 0x000fe200030f1411 */
[----:B------:R-:W-:Y:S01]  /*21a0*/  IMAD.IADD R157, R161, 0x1, R157 ;  /* 0x00000001a19d7824 */ /* 0x000fe200078e029d */
[C---:B------:R-:W-:Y:S01]  /*21b0*/  LEA R24, P2, R156.reuse, UR16, 0x2 ;  /* 0x000000109c187c11 */ /* 0x040fe2000f8410ff */
[----:B------:R-:W-:Y:S01]  /*21c0*/  IMAD R165, R25, R11, R154 ;  /* 0x0000000b19a57224 */ /* 0x000fe200078e029a */
[----:B------:R-:W-:Y:S01]  /*21d0*/  BSSY B1, `(.L_x_29) ;  /* 0x0000006000017945 */ /* 0x000fe20003800000 */
[----:B------:R-:W-:Y:S01]  /*21e0*/  IMAD.X R159, R155, 0x1, R163, P4 ;  /* 0x000000019b9f7824 */ /* 0x000fe200020e06a3 */
[----:B------:R-:W-:Y:S02]  /*21f0*/  LEA.HI.X R25, R156, UR17, R157, 0x2, P2 ;  /* 0x000000119c197c11 */ /* 0x000fe400090f149d */
[----:B------:R1:W-:Y:S01]  /*2200*/  @P5 STG.E desc[UR14][R22.64], R165 ;  /* 0x000000a516005986 */ /* 0x0003e2000c10190e */
[----:B------:R-:W-:Y:S06]  /*2210*/  @!P0 BRA `(.L_x_30) ;  /* 0x0000000000048947 */ /* 0x000fec0003800000 */
[----:B------:R2:W5:Y:S02]  /*2220*/  LDG.E.LTC128B R10, desc[UR14][R24.64+0x20] ;  /* 0x0000200e180a7981 */ /* 0x000564000c1e1920 */
.L_x_30:
[----:B------:R-:W-:Y:S05]  /*2230*/  BSYNC B1 ;  /* 0x0000000000017941 */ /* 0x000fea0003800000 */
.L_x_29:
[----:B-----5:R-:W-:Y:S01]  /*2240*/  IMAD R154, R10, R13, RZ ;  /* 0x0000000d0a9a7224 */ /* 0x020fe200078e02ff */
[----:B------:R-:W-:Y:S01]  /*2250*/  ISETP.GT.AND P1, PT, R12, 0x8, P1 ;  /* 0x000000080c00780c */ /* 0x000fe20000f24270 */
[----:B--2---:R-:W-:Y:S01]  /*2260*/  IMAD.WIDE.U32 R24, R9, UR8, R158 ;  /* 0x0000000809187c25 */ /* 0x004fe2000f8e009e */
[----:B------:R-:W-:Y:S01]  /*2270*/  ISETP.GT.AND P2, PT, R15, 0x8, PT ;  /* 0x000000080f00780c */ /* 0x000fe20003f44270 */
[----:B------:R-:W-:Y:S01]  /*2280*/  USHF.L.U64.HI UR10, UR12, 0x5, UR13 ;  /* 0x000000050c0a7899 */ /* 0x000fe2000801020d */
[----:B------:R-:W-:Y:S01]  /*2290*/  BSSY B1, `(.L_x_31) ;  /* 0x000000a000017945 */ /* 0x000fe20003800000 */
[----:B------:R-:W-:Y:S01]  /*22a0*/  IMAD R157, R26, R11, R154 ;  /* 0x0000000b1a9d7224 */ /* 0x000fe200078e029a */
[----:B------:R-:W-:Y:S01]  /*22b0*/  LEA R154, P5, R24, UR16, 0x2 ;  /* 0x00000010189a7c11 */ /* 0x000fe2000f8a10ff */
[----:B------:R-:W-:Y:S01]  /*22c0*/  IMAD.IADD R9, R161, 0x1, R25 ;  /* 0x00000001a1097824 */ /* 0x000fe200078e0219 */
[----:B------:R-:W-:Y:S01]  /*22d0*/  USHF.L.U32 UR9, UR12, 0x5, URZ ;  /* 0x000000050c097899 */ /* 0x000fe2000800063f */
[----:B------:R-:W-:Y:S01]  /*22e0*/  ISETP.GT.AND P4, PT, R12, RZ, P2 ;  /* 0x000000ff0c00720c */ /* 0x000fe20001784270 */
[----:B------:R2:W-:Y:S02]  /*22f0*/  @P0 STG.E desc[UR14][R18.64+0x20], R157 ;  /* 0x0000209d12000986 */ /* 0x0005e4000c10190e */
[----:B------:R-:W-:Y:S01]  /*2300*/  LEA.HI.X R155, R24, UR17, R9, 0x2, P5 ;  /* 0x00000011189b7c11 */ /* 0x000fe2000a8f1409 */
[----:B------:R-:W-:Y:S09]  /*2310*/  @!P1 BRA `(.L_x_32) ;  /* 0x0000000000049947 */ /* 0x000ff20003800000 */
[----:B------:R3:W5:Y:S02]  /*2320*/  LDG.E.LTC128B R10, desc[UR14][R154.64+0x20] ;  /* 0x0000200e9a0a7981 */ /* 0x000764000c1e1920 */
.L_x_32:
[----:B------:R-:W-:Y:S05]  /*2330*/  BSYNC B1 ;  /* 0x0000000000017941 */ /* 0x000fea0003800000 */
.L_x_31:
[----:B-----5:R-:W-:Y:S01]  /*2340*/  IMAD R26, R10, R13, RZ ;  /* 0x0000000d0a1a7224 */ /* 0x020fe200078e02ff */
[----:B------:R-:W-:Y:S01]  /*2350*/  IADD3 R24, P0, R20, UR9, RZ ;  /* 0x0000000914187c10 */ /* 0x000fe2000ff1e0ff */
[----:B------:R-:W-:Y:S02]  /*2360*/  IMAD.MOV.U32 R158, RZ, RZ, R10 ;  /* 0x000000ffff9e7224 */ /* 0x000fe400078e000a */
[----:B------:R-:W-:Y:S01]  /*2370*/  IMAD R27, R27, R11, R26 ;  /* 0x0000000b1b1b7224 */ /* 0x000fe200078e021a */
[----:B------:R-:W-:-:S04]  /*2380*/  IADD3.X R25, R21, UR10, RZ, P0, !PT ;  /* 0x0000000a15197c10 */ /* 0x000fc800087fe4ff */
[----:B------:R4:W-:Y:S04]  /*2390*/  @P1 STG.E desc[UR14][R22.64+0x20], R27 ;  /* 0x0000201b16001986 */ /* 0x0009e8000c10190e */
[----:B------:R-:W4:Y:S01]  /*23a0*/  @P4 LDG.E.LTC128B R158, desc[UR14][R24.64] ;  /* 0x0000000e189e4981 */ /* 0x000f22000c1e1920 */
[C---:B------:R-:W-:Y:S01]  /*23b0*/  IMAD.SHL.U32 R9, R16.reuse, 0x20, RZ ;  /* 0x0000002010097824 */ /* 0x040fe200078e00ff */
[----:B------:R-:W-:Y:S01]  /*23c0*/  SHF.L.U64.HI R10, R16, 0x5, R17 ;  /* 0x00000005100a7819 */ /* 0x000fe20000010211 */
[----:B------:R-:W-:Y:S01]  /*23d0*/  BSSY B1, `(.L_x_33) ;  /* 0x000000c000017945 */ /* 0x000fe20003800000 */
[----:B------:R-:W-:Y:S02]  /*23e0*/  ISETP.GT.AND P0, PT, R15, 0x9, PT ;  /* 0x000000090f00780c */ /* 0x000fe40003f04270 */
[----:B---3--:R-:W-:-:S02]  /*23f0*/  IADD3 R154, P5, R9, R18, RZ ;  /* 0x00000012099a7210 */ /* 0x008fc40007fbe0ff */
[----:B------:R-:W-:-:S03]  /*2400*/  ISETP.GT.AND P1, PT, R12, RZ, P0 ;  /* 0x000000ff0c00720c */ /* 0x000fc60000724270 */
[----:B------:R-:W-:Y:S01]  /*2410*/  IMAD.X R155, R10, 0x1, R19, P5 ;  /* 0x000000010a9b7824 */ /* 0x000fe200028e0613 */
[----:B------:R-:W-:-:S04]  /*2420*/  IADD3 R156, P5, R152, UR9, RZ ;  /* 0x00000009989c7c10 */ /* 0x000fc8000ffbe0ff */
[----:B--2---:R-:W-:Y:S01]  /*2430*/  IADD3.X R157, R153, UR10, RZ, P5, !PT ;  /* 0x0000000a999d7c10 */ /* 0x004fe2000affe4ff */
[----:B----4-:R-:W-:-:S04]  /*2440*/  IMAD R16, R158, R13, RZ ;  /* 0x0000000d9e107224 */ /* 0x010fc800078e02ff */
[----:B------:R-:W-:-:S05]  /*2450*/  IMAD R17, R28, R11, R16 ;  /* 0x0000000b1c117224 */ /* 0x000fca00078e0210 */
[----:B------:R2:W-:Y:S01]  /*2460*/  @P4 STG.E desc[UR14][R154.64], R17 ;  /* 0x000000119a004986 */ /* 0x0005e2000c10190e */
[----:B------:R-:W-:Y:S05]  /*2470*/  @!P1 BRA `(.L_x_34) ;  /* 0x0000000000049947 */ /* 0x000fea0003800000 */
[----:B------:R3:W5:Y:S02]  /*2480*/  LDG.E.LTC128B R158, desc[UR14][R156.64] ;  /* 0x0000000e9c9e7981 */ /* 0x000764000c1e1920 */
.L_x_34:
[----:B------:R-:W-:Y:S05]  /*2490*/  BSYNC B1 ;  /* 0x0000000000017941 */ /* 0x000fea0003800000 */
.L_x_33:
[----:B------:R-:W-:Y:S01]  /*24a0*/  UIADD3 UR7, UP0, UR9, 0x20, URZ ;  /* 0x0000002009077890 */ /* 0x000fe2000ff1e03f */
[----:B------:R-:W-:Y:S01]  /*24b0*/  ISETP.GT.AND P2, PT, R12, 0x8, P2 ;  /* 0x000000080c00780c */ /* 0x000fe20001744270 */
[----:B-----5:R-:W-:Y:S01]  /*24c0*/  IMAD R16, R158, R13, RZ ;  /* 0x0000000d9e107224 */ /* 0x020fe200078e02ff */
[----:B------:R-:W-:Y:S01]  /*24d0*/  IADD3 R26, P4, R9, R22, RZ ;  /* 0x00000016091a7210 */ /* 0x000fe20007f9e0ff */
[----:B------:R-:W-:Y:S02]  /*24e0*/  UIADD3.X UR8, URZ, UR10, URZ, UP0, !UPT ;  /* 0x0000000a3f087290 */ /* 0x000fe400087fe43f */
[----:B------:R-:W-:Y:S01]  /*24f0*/  IADD3 R20, P5, R20, UR7, RZ ;  /* 0x0000000714147c10 */ /* 0x000fe2000ffbe0ff */
[----:B------:R-:W-:Y:S02]  /*2500*/  IMAD R159, R29, R11, R16 ;  /* 0x0000000b1d9f7224 */ /* 0x000fe400078e0210 */
[----:B------:R-:W-:Y:S01]  /*2510*/  IMAD.X R27, R10, 0x1, R23, P4 ;  /* 0x000000010a1b7824 */ /* 0x000fe200020e0617 */
[----:B------:R-:W-:-:S04]  /*2520*/  IADD3.X R21, R21, UR8, RZ, P5, !PT ;  /* 0x0000000815157c10 */ /* 0x000fc8000affe4ff */
[----:B------:R4:W-:Y:S04]  /*2530*/  @P1 STG.E desc[UR14][R26.64], R159 ;  /* 0x0000009f1a001986 */ /* 0x0009e8000c10190e */
[----:B------:R-:W3:Y:S01]  /*2540*/  @P2 LDG.E.LTC128B R158, desc[UR14][R20.64] ;  /* 0x0000000e149e2981 */ /* 0x000ee2000c1e1920 */
[----:B--2---:R-:W-:Y:S01]  /*2550*/  IADD3 R17, P1, R9, 0x20, RZ ;  /* 0x0000002009117810 */ /* 0x004fe20007f3e0ff */
[----:B------:R-:W-:Y:S01]  /*2560*/  BSSY B1, `(.L_x_35) ;  /* 0x000000c000017945 */ /* 0x000fe20003800000 */
[----:B------:R-:W-:Y:S02]  /*2570*/  ISETP.GT.AND P4, PT, R12, 0x8, P0 ;  /* 0x000000080c00780c */ /* 0x000fe40000784270 */
[----:B------:R-:W-:Y:S01]  /*2580*/  IADD3 R18, P5, R17, R18, RZ ;  /* 0x0000001211127210 */ /* 0x000fe20007fbe0ff */
[----:B------:R-:W-:-:S04]  /*2590*/  IMAD.X R16, RZ, RZ, R10, P1 ;  /* 0x000000ffff107224 */ /* 0x000fc800008e060a */
[----:B------:R-:W-:Y:S02]  /*25a0*/  IMAD.X R19, R16, 0x1, R19, P5 ;  /* 0x0000000110137824 */ /* 0x000fe400028e0613 */
[----:B---3--:R-:W-:-:S04]  /*25b0*/  IMAD R28, R158, R13, RZ ;  /* 0x0000000d9e1c7224 */ /* 0x008fc800078e02ff */
[----:B------:R-:W-:Y:S01]  /*25c0*/  IMAD R161, R30, R11, R28 ;  /* 0x0000000b1ea17224 */ /* 0x000fe200078e021c */
[----:B------:R-:W-:-:S04]  /*25d0*/  IADD3 R28, P0, R152, UR7, RZ ;  /* 0x00000007981c7c10 */ /* 0x000fc8000ff1e0ff */
[----:B------:R4:W-:Y:S01]  /*25e0*/  @P2 STG.E desc[UR14][R18.64], R161 ;  /* 0x000000a112002986 */ /* 0x0009e2000c10190e */
[----:B------:R-:W-:Y:S01]  /*25f0*/  IADD3.X R29, R153, UR8, RZ, P0, !PT ;  /* 0x00000008991d7c10 */ /* 0x000fe200087fe4ff */
[----:B------:R-:W-:Y:S07]  /*2600*/  @!P4 BRA `(.L_x_36) ;  /* 0x000000000004c947 */ /* 0x000fee0003800000 */
[----:B------:R2:W5:Y:S02]  /*2610*/  LDG.E.LTC128B R158, desc[UR14][R28.64] ;  /* 0x0000000e1c9e7981 */ /* 0x000564000c1e1920 */
.L_x_36:
[----:B------:R-:W-:Y:S05]  /*2620*/  BSYNC B1 ;  /* 0x0000000000017941 */ /* 0x000fea0003800000 */
.L_x_35:
[----:B------:R-:W-:Y:S01]  /*2630*/  IADD3 R20, P2, R17, R22, RZ ;  /* 0x0000001611147210 */ /* 0x000fe20007f5e0ff */
[----:B----45:R-:W-:Y:S01]  /*2640*/  IMAD R18, R158, R13, RZ ;  /* 0x0000000d9e127224 */ /* 0x030fe200078e02ff */
[C---:B------:R-:W-:Y:S01]  /*2650*/  ISETP.GT.AND P1, PT, R15.reuse, 0x10, PT ;  /* 0x000000100f00780c */ /* 0x040fe20003f24270 */
[----:B------:R-:W-:Y:S01]  /*2660*/  BSSY B1, `(.L_x_37) ;  /* 0x000000b000017945 */ /* 0x000fe20003800000 */
[----:B------:R-:W-:Y:S01]  /*2670*/  ISETP.GT.AND P0, PT, R15, 0x11, PT ;  /* 0x000000110f00780c */ /* 0x000fe20003f04270 */
[----:B------:R-:W-:Y:S01]  /*2680*/  IMAD R31, R31, R11, R18 ;  /* 0x0000000b1f1f7224 */ /* 0x000fe200078e0212 */
[----:B------:R-:W-:Y:S01]  /*2690*/  ISETP.GT.AND P5, PT, R12, RZ, P1 ;  /* 0x000000ff0c00720c */ /* 0x000fe20000fa4270 */
[----:B------:R-:W-:Y:S01]  /*26a0*/  IMAD.X R21, R16, 0x1, R23, P2 ;  /* 0x0000000110157824 */ /* 0x000fe200010e0617 */
[----:B-1----:R-:W-:Y:S02]  /*26b0*/  IADD3 R22, P2, R24, UR9, RZ ;  /* 0x0000000918167c10 */ /* 0x002fe4000ff5e0ff */
[----:B------:R-:W-:-:S02]  /*26c0*/  IADD3 R18, P6, R154, R9, RZ ;  /* 0x000000099a127210 */ /* 0x000fc40007fde0ff */
[----:B------:R1:W-:Y:S01]  /*26d0*/  @P4 STG.E desc[UR14][R20.64], R31 ;  /* 0x0000001f14004986 */ /* 0x0003e2000c10190e */
[----:B------:R-:W-:-:S06]  /*26e0*/  IADD3.X R23, R25, UR10, RZ, P2, !PT ;  /* 0x0000000a19177c10 */ /* 0x000fcc00097fe4ff */
[----:B------:R-:W-:Y:S05]  /*26f0*/  @!P5 BRA `(.L_x_38) ;  /* 0x000000000004d947 */ /* 0x000fea0003800000 */
[----:B------:R3:W5:Y:S02]  /*2700*/  LDG.E.LTC128B R158, desc[UR14][R22.64] ;  /* 0x0000000e169e7981 */ /* 0x000764000c1e1920 */
.L_x_38:
[----:B------:R-:W-:Y:S05]  /*2710*/  BSYNC B1 ;  /* 0x0000000000017941 */ /* 0x000fea0003800000 */
.L_x_37:
[----:B-1---5:R-:W-:Y:S01]  /*2720*/  IMAD R20, R158, R13, RZ ;  /* 0x0000000d9e147224 */ /* 0x022fe200078e02ff */
[----:B------:R-:W-:Y:S01]  /*2730*/  ISETP.GT.AND P2, PT, R12, RZ, P0 ;  /* 0x000000ff0c00720c */ /* 0x000fe20000744270 */
[----:B------:R-:W-:Y:S01]  /*2740*/  IMAD.X R19, R155, 0x1, R10, P6 ;  /* 0x000000019b137824 */ /* 0x000fe200030e060a */
[----:B--2---:R-:W-:Y:S01]  /*2750*/  IADD3 R28, P6, R156, UR9, RZ ;  /* 0x000000099c1c7c10 */ /* 0x004fe2000ffde0ff */
[----:B------:R-:W-:Y:S01]  /*2760*/  IMAD R21, R32, R11, R20 ;  /* 0x0000000b20157224 */ /* 0x000fe200078e0214 */
[----:B------:R-:W-:Y:S01]  /*2770*/  BSSY B1, `(.L_x_39) ;  /* 0x0000006000017945 */ /* 0x000fe20003800000 */
[----:B------:R-:W-:Y:S02]  /*2780*/  IADD3 R20, P4, R26, R9, RZ ;  /* 0x000000091a147210 */ /* 0x000fe40007f9e0ff */
[----:B------:R-:W-:Y:S01]  /*2790*/  IADD3.X R29, R157, UR10, RZ, P6, !PT ;  /* 0x0000000a9d1d7c10 */ /* 0x000fe2000b7fe4ff */
[----:B------:R1:W-:Y:S05]  /*27a0*/  @P5 STG.E desc[UR14][R18.64], R21 ;  /* 0x0000001512005986 */ /* 0x0003ea000c10190e */
[----:B------:R-:W-:Y:S05]  /*27b0*/  @!P2 BRA `(.L_x_40) ;  /* 0x000000000004a947 */ /* 0x000fea0003800000 */
[----:B------:R2:W5:Y:S02]  /*27c0*/  LDG.E.LTC128B R158, desc[UR14][R28.64] ;  /* 0x0000000e1c9e7981 */ /* 0x000564000c1e1920 */
.L_x_40:
[----:B------:R-:W-:Y:S05]  /*27d0*/  BSYNC B1 ;  /* 0x0000000000017941 */ /* 0x000fea0003800000 */
.L_x_39:
[----:B-----5:R-:W-:Y:S01]  /*27e0*/  IMAD R30, R158, R13, RZ ;  /* 0x0000000d9e1e7224 */ /* 0x020fe200078e02ff */
[----:B------:R-:W-:Y:S01]  /*27f0*/  ISETP.GT.AND P1, PT, R12, 0x8, P1 ;  /* 0x000000080c00780c */ /* 0x000fe20000f24270 */
[----:B-1----:R-:W-:Y:S01]  /*2800*/  IMAD.X R21, R27, 0x1, R10, P4 ;  /* 0x000000011b157824 */ /* 0x002fe200020e060a */
[----:B------:R-:W-:Y:S01]  /*2810*/  IADD3 R24, P4, R24, UR7, RZ ;  /* 0x0000000718187c10 */ /* 0x000fe2000ff9e0ff */
[----:B------:R-:W-:Y:S01]  /*2820*/  IMAD R33, R33, R11, R30 ;  /* 0x0000000b21217224 */ /* 0x000fe200078e021e */
[----:B------:R-:W-:Y:S01]  /*2830*/  BSSY B1, `(.L_x_41) ;  /* 0x0000006000017945 */ /* 0x000fe20003800000 */
[----:B------:R-:W-:Y:S02]  /*2840*/  IADD3 R30, P5, R17, R154, RZ ;  /* 0x0000009a111e7210 */ /* 0x000fe40007fbe0ff */
[----:B------:R-:W-:Y:S01]  /*2850*/  IADD3.X R25, R25, UR8, RZ, P4, !PT ;  /* 0x0000000819197c10 */ /* 0x000fe2000a7fe4ff */
[----:B------:R1:W-:Y:S05]  /*2860*/  @P2 STG.E desc[UR14][R20.64], R33 ;  /* 0x0000002114002986 */ /* 0x0003ea000c10190e */
[----:B------:R-:W-:Y:S05]  /*2870*/  @!P1 BRA `(.L_x_42) ;  /* 0x0000000000049947 */ /* 0x000fea0003800000 */
[----:B------:R4:W5:Y:S02]  /*2880*/  LDG.E.LTC128B R158, desc[UR14][R24.64] ;  /* 0x0000000e189e7981 */ /* 0x000964000c1e1920 */
.L_x_42:
[----:B------:R-:W-:Y:S05]  /*2890*/  BSYNC B1 ;  /* 0x0000000000017941 */ /* 0x000fea0003800000 */
.L_x_41:
[----:B----45:R-:W-:Y:S01]  /*28a0*/  IMAD R24, R158, R13, RZ ;  /* 0x0000000d9e187224 */ /* 0x030fe200078e02ff */
[----:B------:R-:W-:Y:S01]  /*28b0*/  ISETP.GT.AND P2, PT, R12, 0x8, P0 ;  /* 0x000000080c00780c */ /* 0x000fe20000744270 */
[----:B------:R-:W-:Y:S01]  /*28c0*/  IMAD.X R31, R16, 0x1, R155, P5 ;  /* 0x00000001101f7824 */ /* 0x000fe200028e069b */
[----:B------:R-:W-:Y:S01]  /*28d0*/  BSSY B1, `(.L_x_43) ;  /* 0x0000007000017945 */ /* 0x000fe20003800000 */
[----:B-1----:R-:W-:Y:S01]  /*28e0*/  IMAD R33, R34, R11, R24 ;  /* 0x0000000b22217224 */ /* 0x002fe200078e0218 */
[----:B------:R-:W-:-:S04]  /*28f0*/  IADD3 R24, P0, R156, UR7, RZ ;  /* 0x000000079c187c10 */ /* 0x000fc8000ff1e0ff */
[----:B------:R1:W-:Y:S01]  /*2900*/  @P1 STG.E desc[UR14][R30.64], R33 ;  /* 0x000000211e001986 */ /* 0x0003e2000c10190e */
[----:B------:R-:W-:-:S04]  /*2910*/  IADD3.X R25, R157, UR8, RZ, P0, !PT ;  /* 0x000000089d197c10 */ /* 0x000fc800087fe4ff */
[----:B------:R-:W-:Y:S05]  /*2920*/  @!P2 BRA `(.L_x_44) ;  /* 0x000000000004a947 */ /* 0x000fea0003800000 */
[----:B------:R4:W5:Y:S02]  /*2930*/  LDG.E.LTC128B R158, desc[UR14][R24.64] ;  /* 0x0000000e189e7981 */ /* 0x000964000c1e1920 */
.L_x_44:
[----:B------:R-:W-:Y:S05]  /*2940*/  BSYNC B1 ;  /* 0x0000000000017941 */ /* 0x000fea0003800000 */
.L_x_43:
[----:B------:R-:W-:Y:S01]  /*2950*/  IADD3 R26, P5, R17, R26, RZ ;  /* 0x0000001a111a7210 */ /* 0x000fe20007fbe0ff */
[----:B----45:R-:W-:Y:S01]  /*2960*/  IMAD R24, R158, R13, RZ ;  /* 0x0000000d9e187224 */ /* 0x030fe200078e02ff */
[----:B------:R-:W-:Y:S01]  /*2970*/  ISETP.GT.AND P1, PT, R15, 0x18, PT ;  /* 0x000000180f00780c */ /* 0x000fe20003f24270 */
[----:B------:R-:W-:Y:S01]  /*2980*/  BSSY B1, `(.L_x_45) ;  /* 0x000000b000017945 */ /* 0x000fe20003800000 */
[----:B-1----:R-:W-:Y:S01]  /*2990*/  IADD3 R30, P6, R22, UR9, RZ ;  /* 0x00000009161e7c10 */ /* 0x002fe2000ffde0ff */
[----:B------:R-:W-:Y:S01]  /*29a0*/  IMAD R35, R35, R11, R24 ;  /* 0x0000000b23237224 */ /* 0x000fe200078e0218 */
[----:B------:R-:W-:Y:S01]  /*29b0*/  ISETP.GT.AND P4, PT, R12, RZ, P1 ;  /* 0x000000ff0c00720c */ /* 0x000fe20000f84270 */
[----:B------:R-:W-:Y:S01]  /*29c0*/  IMAD.X R27, R16, 0x1, R27, P5 ;  /* 0x00000001101b7824 */ /* 0x000fe200028e061b */
[----:B------:R-:W-:Y:S02]  /*29d0*/  ISETP.GT.AND P0, PT, R15, 0x19, PT ;  /* 0x000000190f00780c */ /* 0x000fe40003f04270 */
[----:B------:R-:W-:-:S02]  /*29e0*/  IADD3 R24, P5, R18, R9, RZ ;  /* 0x0000000912187210 */ /* 0x000fc40007fbe0ff */
[----:B------:R1:W-:Y:S01]  /*29f0*/  @P2 STG.E desc[UR14][R26.64], R35 ;  /* 0x000000231a002986 */ /* 0x0003e2000c10190e */
[----:B------:R-:W-:-:S06]  /*2a00*/  IADD3.X R31, R23, UR10, RZ, P6, !PT ;  /* 0x0000000a171f7c10 */ /* 0x000fcc000b7fe4ff */
[----:B------:R-:W-:Y:S05]  /*2a10*/  @!P4 BRA `(.L_x_46) ;  /* 0x000000000004c947 */ /* 0x000fea0003800000 */
[----:B------:R4:W5:Y:S02]  /*2a20*/  LDG.E.LTC128B R158, desc[UR14][R30.64] ;  /* 0x0000000e1e9e7981 */ /* 0x000964000c1e1920 */
.L_x_46:
[----:B------:R-:W-:Y:S05]  /*2a30*/  BSYNC B1 ;  /* 0x0000000000017941 */ /* 0x000fea0003800000 */
.L_x_45:
[----:B-1---5:R-:W-:Y:S01]  /*2a40*/  IMAD R26, R158, R13, RZ ;  /* 0x0000000d9e1a7224 */ /* 0x022fe200078e02ff */
[----:B------:R-:W-:Y:S01]  /*2a50*/  ISETP.GT.AND P2, PT, R12, RZ, P0 ;  /* 0x000000ff0c00720c */ /* 0x000fe20000744270 */
[----:B------:R-:W-:Y:S01]  /*2a60*/  IMAD.X R25, R19, 0x1, R10, P5 ;  /* 0x0000000113197824 */ /* 0x000fe200028e060a */
        /* <DEDUP_REMOVED lines=8> */
.L_x_48:
[----:B------:R-:W-:Y:S05]  /*2af0*/  BSYNC B1 ;  /* 0x0000000000017941 */ /* 0x000fea0003800000 */
.L_x_47:
[----:B-----5:R-:W-:Y:S01]  /*2b00*/  IMAD R34, R158, R13, RZ ;  /* 0x0000000d9e227224 */ /* 0x020fe200078e02ff */
[----:B------:R-:W-:Y:S01]  /*2b10*/  ISETP.GT.AND P1, PT, R12, 0x8, P1 ;  /* 0x000000080c00780c */ /* 0x000fe20000f24270 */
[----:B-1----:R-:W-:Y:S01]  /*2b20*/  IMAD.X R27, R21, 0x1, R10, P5 ;  /* 0x00000001151b7824 */ /* 0x002fe200028e060a */
[----:B---3--:R-:W-:Y:S01]  /*2b30*/  IADD3 R22, P4, R22, UR7, RZ ;  /* 0x0000000716167c10 */ /* 0x008fe2000ff9e0ff */
[----:B------:R-:W-:Y:S01]  /*2b40*/  IMAD R37, R37, R11, R34 ;  /* 0x0000000b25257224 */ /* 0x000fe200078e0222 */
[----:B------:R-:W-:Y:S01]  /*2b50*/  BSSY B1, `(.L_x_49) ;  /* 0x0000006000017945 */ /* 0x000fe20003800000 */
[----:B------:R-:W-:Y:S02]  /*2b60*/  IADD3 R34, P5, R18, R17, RZ ;  /* 0x0000001112227210 */ /* 0x000fe40007fbe0ff */
[----:B------:R-:W-:Y:S01]  /*2b70*/  IADD3.X R23, R23, UR8, RZ, P4, !PT ;  /* 0x0000000817177c10 */ /* 0x000fe2000a7fe4ff */
[----:B------:R1:W-:Y:S05]  /*2b80*/  @P2 STG.E desc[UR14][R26.64], R37 ;  /* 0x000000251a002986 */ /* 0x0003ea000c10190e */
[----:B------:R-:W-:Y:S05]  /*2b90*/  @!P1 BRA `(.L_x_50) ;  /* 0x0000000000049947 */ /* 0x000fea0003800000 */
[----:B------:R3:W5:Y:S02]  /*2ba0*/  LDG.E.LTC128B R158, desc[UR14][R22.64] ;  /* 0x0000000e169e7981 */ /* 0x000764000c1e1920 */
.L_x_50:
[----:B------:R-:W-:Y:S05]  /*2bb0*/  BSYNC B1 ;  /* 0x0000000000017941 */ /* 0x000fea0003800000 */
.L_x_49:
[----:B-----5:R-:W-:Y:S01]  /*2bc0*/  IMAD R18, R158, R13, RZ ;  /* 0x0000000d9e127224 */ /* 0x020fe200078e02ff */
[----:B------:R-:W-:Y:S01]  /*2bd0*/  ISETP.GT.AND P2, PT, R12, 0x8, P0 ;  /* 0x000000080c00780c */ /* 0x000fe20000744270 */
[----:B------:R-:W-:Y:S01]  /*2be0*/  IMAD.X R35, R19, 0x1, R16, P5 ;  /* 0x0000000113237824 */ /* 0x000fe200028e0610 */
[----:B------:R-:W-:Y:S01]  /*2bf0*/  BSSY B1, `(.L_x_51) ;  /* 0x0000007000017945 */ /* 0x000fe20003800000 */
[----:B---3--:R-:W-:Y:S01]  /*2c00*/  IMAD R23, R38, R11, R18 ;  /* 0x0000000b26177224 */ /* 0x008fe200078e0212 */
[----:B------:R-:W-:-:S04]  /*2c10*/  IADD3 R18, P0, R28, UR7, RZ ;  /* 0x000000071c127c10 */ /* 0x000fc8000ff1e0ff */
[----:B------:R3:W-:Y:S01]  /*2c20*/  @P1 STG.E desc[UR14][R34.64], R23 ;  /* 0x0000001722001986 */ /* 0x0007e2000c10190e */
[----:B------:R-:W-:-:S04]  /*2c30*/  IADD3.X R19, R29, UR8, RZ, P0, !PT ;  /* 0x000000081d137c10 */ /* 0x000fc800087fe4ff */
[----:B------:R-:W-:Y:S05]  /*2c40*/  @!P2 BRA `(.L_x_52) ;  /* 0x000000000004a947 */ /* 0x000fea0003800000 */
[----:B------:R0:W5:Y:S02]  /*2c50*/  LDG.E.LTC128B R158, desc[UR14][R18.64] ;  /* 0x0000000e129e7981 */ /* 0x000164000c1e1920 */
.L_x_52:
[----:B------:R-:W-:Y:S05]  /*2c60*/  BSYNC B1 ;  /* 0x0000000000017941 */ /* 0x000fea0003800000 */
.L_x_51:
[----:B------:R-:W-:Y:S01]  /*2c70*/  IADD3 R20, P5, R20, R17, RZ ;  /* 0x0000001114147210 */ /* 0x000fe20007fbe0ff */
[----:B0----5:R-:W-:Y:S01]  /*2c80*/  IMAD R18, R158, R13, RZ ;  /* 0x0000000d9e127224 */ /* 0x021fe200078e02ff */
[----:B------:R-:W-:Y:S01]  /*2c90*/  ISETP.GT.AND P1, PT, R15, 0x20, PT ;  /* 0x000000200f00780c */ /* 0x000fe20003f24270 */
[----:B------:R-:W-:Y:S01]  /*2ca0*/  BSSY B1, `(.L_x_53) ;  /* 0x000000b000017945 */ /* 0x000fe20003800000 */
[----:B------:R-:W-:Y:S01]  /*2cb0*/  IADD3 R22, P6, R30, UR9, RZ ;  /* 0x000000091e167c10 */ /* 0x000fe2000ffde0ff */
[----:B------:R-:W-:Y:S01]  /*2cc0*/  IMAD R39, R39, R11, R18 ;  /* 0x0000000b27277224 */ /* 0x000fe200078e0212 */
[----:B------:R-:W-:Y:S01]  /*2cd0*/  ISETP.GT.AND P4, PT, R12, RZ, P1 ;  /* 0x000000ff0c00720c */ /* 0x000fe20000f84270 */
[----:B------:R-:W-:Y:S01]  /*2ce0*/  IMAD.X R21, R21, 0x1, R16, P5 ;  /* 0x0000000115157824 */ /* 0x000fe200028e0610 */
[----:B------:R-:W-:Y:S02]  /*2cf0*/  ISETP.GT.AND P0, PT, R15, 0x21, PT ;  /* 0x000000210f00780c */ /* 0x000fe40003f04270 */
[----:B------:R-:W-:-:S02]  /*2d00*/  IADD3 R18, P5, R24, R9, RZ ;  /* 0x0000000918127210 */ /* 0x000fc40007fbe0ff */
[----:B------:R0:W-:Y:S01]  /*2d10*/  @P2 STG.E desc[UR14][R20.64], R39 ;  /* 0x0000002714002986 */ /* 0x0001e2000c10190e */
[----:B---3--:R-:W-:-:S06]  /*2d20*/  IADD3.X R23, R31, UR10, RZ, P6, !PT ;  /* 0x0000000a1f177c10 */ /* 0x008fcc000b7fe4ff */
[----:B------:R-:W-:Y:S05]  /*2d30*/  @!P4 BRA `(.L_x_54) ;  /* 0x000000000004c947 */ /* 0x000fea0003800000 */
[----:B------:R3:W5:Y:S02]  /*2d40*/  LDG.E.LTC128B R158, desc[UR14][R22.64] ;  /* 0x0000000e169e7981 */ /* 0x000764000c1e1920 */
.L_x_54:
[----:B------:R-:W-:Y:S05]  /*2d50*/  BSYNC B1 ;  /* 0x0000000000017941 */ /* 0x000fea0003800000 */
.L_x_53:
[----:B0----5:R-:W-:Y:S01]  /*2d60*/  IMAD R20, R158, R13, RZ ;  /* 0x0000000d9e147224 */ /* 0x021fe200078e02ff */
        /* <DEDUP_REMOVED lines=10> */
.L_x_56:
[----:B------:R-:W-:Y:S05]  /*2e10*/  BSYNC B1 ;  /* 0x0000000000017941 */ /* 0x000fea0003800000 */
.L_x_55:
[----:B-----5:R-:W-:Y:S01]  /*2e20*/  IMAD R34, R158, R13, RZ ;  /* 0x0000000d9e227224 */ /* 0x020fe200078e02ff */
[----:B------:R-:W-:Y:S01]  /*2e30*/  ISETP.GT.AND P1, PT, R12, 0x8, P1 ;  /* 0x000000080c00780c */ /* 0x000fe20000f24270 */
[----:B0-----:R-:W-:Y:S01]  /*2e40*/  IMAD.X R21, R27, 0x1, R10, P5 ;  /* 0x000000011b157824 */ /* 0x001fe200028e060a */
[----:B----4-:R-:W-:Y:S01]  /*2e50*/  IADD3 R30, P4, R30, UR7, RZ ;  /* 0x000000071e1e7c10 */ /* 0x010fe2000ff9e0ff */
[----:B------:R-:W-:Y:S01]  /*2e60*/  IMAD R41, R41, R11, R34 ;  /* 0x0000000b29297224 */ /* 0x000fe200078e0222 */
[----:B------:R-:W-:Y:S01]  /*2e70*/  BSSY B1, `(.L_x_57) ;  /* 0x0000006000017945 */ /* 0x000fe20003800000 */
[----:B------:R-:W-:Y:S02]  /*2e80*/  IADD3 R34, P5, R24, R17, RZ ;  /* 0x0000001118227210 */ /* 0x000fe40007fbe0ff */
[----:B------:R-:W-:Y:S01]  /*2e90*/  IADD3.X R31, R31, UR8, RZ, P4, !PT ;  /* 0x000000081f1f7c10 */ /* 0x000fe2000a7fe4ff */
[----:B------:R0:W-:Y:S05]  /*2ea0*/  @P2 STG.E desc[UR14][R20.64], R41 ;  /* 0x0000002914002986 */ /* 0x0001ea000c10190e */
[----:B------:R-:W-:Y:S05]  /*2eb0*/  @!P1 BRA `(.L_x_58) ;  /* 0x0000000000049947 */ /* 0x000fea0003800000 */
[----:B------:R4:W5:Y:S02]  /*2ec0*/  LDG.E.LTC128B R158, desc[UR14][R30.64] ;  /* 0x0000000e1e9e7981 */ /* 0x000964000c1e1920 */
.L_x_58:
[----:B------:R-:W-:Y:S05]  /*2ed0*/  BSYNC B1 ;  /* 0x0000000000017941 */ /* 0x000fea0003800000 */
.L_x_57:
[----:B-----5:R-:W-:Y:S01]  /*2ee0*/  IMAD R24, R158, R13, RZ ;  /* 0x0000000d9e187224 */ /* 0x020fe200078e02ff */
[----:B------:R-:W-:Y:S01]  /*2ef0*/  ISETP.GT.AND P2, PT, R12, 0x8, P0 ;  /* 0x000000080c00780c */ /* 0x000fe20000744270 */
[----:B------:R-:W-:Y:S01]  /*2f00*/  IMAD.X R35, R25, 0x1, R16, P5 ;  /* 0x0000000119237824 */ /* 0x000fe200028e0610 */
[----:B------:R-:W-:Y:S01]  /*2f10*/  BSSY B1, `(.L_x_59) ;  /* 0x0000007000017945 */ /* 0x000fe20003800000 */
[----:B----4-:R-:W-:Y:S01]  /*2f20*/  IMAD R31, R42, R11, R24 ;  /* 0x0000000b2a1f7224 */ /* 0x010fe200078e0218 */
[----:B------:R-:W-:-:S04]  /*2f30*/  IADD3 R24, P0, R32, UR7, RZ ;  /* 0x0000000720187c10 */ /* 0x000fc8000ff1e0ff */
[----:B------:R4:W-:Y:S01]  /*2f40*/  @P1 STG.E desc[UR14][R34.64], R31 ;  /* 0x0000001f22001986 */ /* 0x0009e2000c10190e */
[----:B------:R-:W-:-:S04]  /*2f50*/  IADD3.X R25, R33, UR8, RZ, P0, !PT ;  /* 0x0000000821197c10 */ /* 0x000fc800087fe4ff */
[----:B------:R-:W-:Y:S05]  /*2f60*/  @!P2 BRA `(.L_x_60) ;  /* 0x000000000004a947 */ /* 0x000fea0003800000 */
[----:B------:R0:W5:Y:S02]  /*2f70*/  LDG.E.LTC128B R158, desc[UR14][R24.64] ;  /* 0x0000000e189e7981 */ /* 0x000164000c1e1920 */
.L_x_60:
[----:B------:R-:W-:Y:S05]  /*2f80*/  BSYNC B1 ;  /* 0x0000000000017941 */ /* 0x000fea0003800000 */
.L_x_59:
[----:B0-----:R-:W-:Y:S01]  /*2f90*/  IADD3 R24, P5, R26, R17, RZ ;  /* 0x000000111a187210 */ /* 0x001fe20007fbe0ff */
[----:B-----5:R-:W-:Y:S01]  /*2fa0*/  IMAD R30, R158, R13, RZ ;  /* 0x0000000d9e1e7224 */ /* 0x020fe200078e02ff */
        /* <DEDUP_REMOVED lines=12> */
.L_x_62:
[----:B------:R-:W-:Y:S05]  /*3070*/  BSYNC B1 ;  /* 0x0000000000017941 */ /* 0x000fea0003800000 */
.L_x_61:
[----:B0----5:R-:W-:Y:S01]  /*3080*/  IMAD R24, R158, R13, RZ ;  /* 0x0000000d9e187224 */ /* 0x021fe200078e02ff */
[----:B------:R-:W-:Y:S01]  /*3090*/  ISETP.GT.AND P2, PT, R12, RZ, P0 ;  /* 0x000000ff0c00720c */ /* 0x000fe20000744270 */
[----:B----4-:R-:W-:Y:S01]  /*30a0*/  IMAD.X R31, R19, 0x1, R10, P5 ;  /* 0x00000001131f7824 */ /* 0x010fe200028e060a */
[----:B------:R-:W-:Y:S01]  /*30b0*/  BSSY B1, `(.L_x_63) ;  /* 0x0000008000017945 */ /* 0x000fe20003800000 */
[----:B------:R-:W-:Y:S01]  /*30c0*/  IMAD R33, R44, R11, R24 ;  /* 0x0000000b2c217224 */ /* 0x000fe200078e0218 */
[----:B------:R-:W-:Y:S02]  /*30d0*/  IADD3 R24, P6, R28, UR9, RZ ;  /* 0x000000091c187c10 */ /* 0x000fe4000ffde0ff */
[----:B------:R-:W-:Y:S02]  /*30e0*/  IADD3 R32, P5, R20, R9, RZ ;  /* 0x0000000914207210 */ /* 0x000fe40007fbe0ff */
[----:B------:R0:W-:Y:S01]  /*30f0*/  @P4 STG.E desc[UR14][R30.64], R33 ;  /* 0x000000211e004986 */ /* 0x0001e2000c10190e */
[----:B------:R-:W-:-:S04]  /*3100*/  IADD3.X R25, R29, UR10, RZ, P6, !PT ;  /* 0x0000000a1d197c10 */ /* 0x000fc8000b7fe4ff */
[----:B------:R-:W-:Y:S06]  /*3110*/  @!P2 BRA `(.L_x_64) ;  /* 0x000000000004a947 */ /* 0x000fec0003800000 */
[----:B------:R4:W5:Y:S02]  /*3120*/  LDG.E.LTC128B R158, desc[UR14][R24.64] ;  /* 0x0000000e189e7981 */ /* 0x000964000c1e1920 */
.L_x_64:
[----:B------:R-:W-:Y:S05]  /*3130*/  BSYNC B1 ;  /* 0x0000000000017941 */ /* 0x000fea0003800000 */
.L_x_63:
[----:B-----5:R-:W-:Y:S01]  /*3140*/  IMAD R34, R158, R13, RZ ;  /* 0x0000000d9e227224 */ /* 0x020fe200078e02ff */
[----:B------:R-:W-:Y:S01]  /*3150*/  ISETP.GT.AND P1, PT, R12, 0x8, P1 ;  /* 0x000000080c00780c */ /* 0x000fe20000f24270 */
[----:B0-----:R-:W-:Y:S01]  /*3160*/  IMAD.X R33, R21, 0x1, R10, P5 ;  /* 0x0000000115217824 */ /* 0x001fe200028e060a */
        /* <DEDUP_REMOVED lines=8> */
.L_x_66:
[----:B------:R-:W-:Y:S05]  /*31f0*/  BSYNC B1 ;  /* 0x0000000000017941 */ /* 0x000fea0003800000 */
.L_x_65:
        /* <DEDUP_REMOVED lines=10> */
.L_x_68:
[----:B------:R-:W-:Y:S05]  /*32a0*/  BSYNC B1 ;  /* 0x0000000000017941 */ /* 0x000fea0003800000 */
.L_x_67:
[----:B0-----:R-:W-:Y:S01]  /*32b0*/  IADD3 R18, P5, R20, R17, RZ ;  /* 0x0000001114127210 */ /* 0x001fe20007fbe0ff */
[----:B-----5:R-:W-:Y:S01]  /*32c0*/  IMAD R22, R158, R13, RZ ;  /* 0x0000000d9e167224 */ /* 0x020fe200078e02ff */
        /* <DEDUP_REMOVED lines=12> */
.L_x_70:
[----:B------:R-:W-:Y:S05]  /*3390*/  BSYNC B1 ;  /* 0x0000000000017941 */ /* 0x000fea0003800000 */
.L_x_69:
[----:B0----5:R-:W-:Y:S01]  /*33a0*/  IMAD R18, R158, R13, RZ ;  /* 0x0000000d9e127224 */ /* 0x021fe200078e02ff */
[----:B------:R-:W-:Y:S01]  /*33b0*/  ISETP.GT.AND P2, PT, R12, RZ, P0 ;  /* 0x000000ff0c00720c */ /* 0x000fe20000744270 */
[----:B---3--:R-:W-:Y:S01]  /*33c0*/  IMAD.X R23, R31, 0x1, R10, P5 ;  /* 0x000000011f177824 */ /* 0x008fe200028e060a */
[----:B------:R-:W-:Y:S01]  /*33d0*/  BSSY B1, `(.L_x_71) ;  /* 0x0000008000017945 */ /* 0x000fe20003800000 */
[----:B--2---:R-:W-:Y:S01]  /*33e0*/  IMAD R29, R48, R11, R18 ;  /* 0x0000000b301d7224 */ /* 0x004fe200078e0212 */
[----:B------:R-:W-:Y:S02]  /*33f0*/  IADD3 R18, P6, R24, UR9, RZ ;  /* 0x0000000918127c10 */ /* 0x000fe4000ffde0ff */
[----:B------:R-:W-:Y:S02]  /*3400*/  IADD3 R28, P5, R32, R9, RZ ;  /* 0x00000009201c7210 */ /* 0x000fe40007fbe0ff */
[----:B------:R0:W-:Y:S01]  /*3410*/  @P4 STG.E desc[UR14][R22.64], R29 ;  /* 0x0000001d16004986 */ /* 0x0001e2000c10190e */
[----:B------:R-:W-:-:S04]  /*3420*/  IADD3.X R19, R25, UR10, RZ, P6, !PT ;  /* 0x0000000a19137c10 */ /* 0x000fc8000b7fe4ff */
[----:B------:R-:W-:Y:S06]  /*3430*/  @!P2 BRA `(.L_x_72) ;  /* 0x000000000004a947 */ /* 0x000fec0003800000 */
[----:B------:R2:W5:Y:S02]  /*3440*/  LDG.E.LTC128B R158, desc[UR14][R18.64] ;  /* 0x0000000e129e7981 */ /* 0x000564000c1e1920 */
.L_x_72:
[----:B------:R-:W-:Y:S05]  /*3450*/  BSYNC B1 ;  /* 0x0000000000017941 */ /* 0x000fea0003800000 */
.L_x_71:
[----:B-----5:R-:W-:Y:S01]  /*3460*/  IMAD R34, R158, R13, RZ ;  /* 0x0000000d9e227224 */ /* 0x020fe200078e02ff */
[----:B------:R-:W-:Y:S01]  /*3470*/  ISETP.GT.AND P1, PT, R12, 0x8, P1 ;  /* 0x000000080c00780c */ /* 0x000fe20000f24270 */
[----:B0-----:R-:W-:Y:S01]  /*3480*/  IMAD.X R29, R33, 0x1, R10, P5 ;  /* 0x00000001211d7824 */ /* 0x001fe200028e060a */
[----:B-1----:R-:W-:Y:S01]  /*3490*/  IADD3 R26, P4, R26, UR7, RZ ;  /* 0x000000071a1a7c10 */ /* 0x002fe2000ff9e0ff */
[----:B------:R-:W-:Y:S01]  /*34a0*/  IMAD R49, R49, R11, R34 ;  /* 0x0000000b31317224 */ /* 0x000fe200078e0222 */
[----:B------:R-:W-:Y:S01]  /*34b0*/  BSSY B1, `(.L_x_73) ;  /* 0x0000006000017945 */ /* 0x000fe20003800000 */
[----:B------:R-:W-:Y:S02]  /*34c0*/  IADD3 R34, P5, R30, R17, RZ ;  /* 0x000000111e227210 */ /* 0x000fe40007fbe0ff */
[----:B------:R-:W-:Y:S01]  /*34d0*/  IADD3.X R27, R27, UR8, RZ, P4, !PT ;  /* 0x000000081b1b7c10 */ /* 0x000fe2000a7fe4ff */
[----:B------:R0:W-:Y:S05]  /*34e0*/  @P2 STG.E desc[UR14][R28.64], R49 ;  /* 0x000000311c002986 */ /* 0x0001ea000c10190e */
[----:B------:R-:W-:Y:S05]  /*34f0*/  @!P1 BRA `(.L_x_74) ;  /* 0x0000000000049947 */ /* 0x000fea0003800000 */
[----:B------:R1:W5:Y:S02]  /*3500*/  LDG.E.LTC128B R158, desc[UR14][R26.64] ;  /* 0x0000000e1a9e7981 */ /* 0x000364000c1e1920 */
.L_x_74:
[----:B------:R-:W-:Y:S05]  /*3510*/  BSYNC B1 ;  /* 0x0000000000017941 */ /* 0x000fea0003800000 */
.L_x_73:
[----:B-1---5:R-:W-:Y:S01]  /*3520*/  IMAD R26, R158, R13, RZ ;  /* 0x0000000d9e1a7224 */ /* 0x022fe200078e02ff */
[----:B------:R-:W-:Y:S01]  /*3530*/  ISETP.GT.AND P2, PT, R12, 0x8, P0 ;  /* 0x000000080c00780c */ /* 0x000fe20000744270 */
[----:B------:R-:W-:Y:S01]  /*3540*/  IMAD.X R35, R31, 0x1, R16, P5 ;  /* 0x000000011f237824 */ /* 0x000fe200028e0610 */
[----:B----4-:R-:W-:Y:S01]  /*3550*/  IADD3 R24, P0, R24, UR7, RZ ;  /* 0x0000000718187c10 */ /* 0x010fe2000ff1e0ff */
[----:B------:R-:W-:Y:S01]  /*3560*/  IMAD R27, R50, R11, R26 ;  /* 0x0000000b321b7224 */ /* 0x000fe200078e021a */
[----:B------:R-:W-:Y:S02]  /*3570*/  BSSY B1, `(.L_x_75) ;  /* 0x0000005000017945 */ /* 0x000fe40003800000 */
[----:B------:R-:W-:Y:S02]  /*3580*/  IADD3.X R25, R25, UR8, RZ, P0, !PT ;  /* 0x0000000819197c10 */ /* 0x000fe400087fe4ff */
[----:B------:R1:W-:Y:S05]  /*3590*/  @P1 STG.E desc[UR14][R34.64], R27 ;  /* 0x0000001b22001986 */ /* 0x0003ea000c10190e */
[----:B------:R-:W-:Y:S05]  /*35a0*/  @!P2 BRA `(.L_x_76) ;  /* 0x000000000004a947 */ /* 0x000fea0003800000 */
[----:B------:R3:W5:Y:S02]  /*35b0*/  LDG.E.LTC128B R158, desc[UR14][R24.64] ;  /* 0x0000000e189e7981 */ /* 0x000764000c1e1920 */
.L_x_76:
[----:B------:R-:W-:Y:S05]  /*35c0*/  BSYNC B1 ;  /* 0x0000000000017941 */ /* 0x000fea0003800000 */
.L_x_75:
[----:B---3--:R-:W-:Y:S01]  /*35d0*/  IADD3 R24, P5, R32, R17, RZ ;  /* 0x0000001120187210 */ /* 0x008fe20007fbe0ff */
[----:B-----5:R-:W-:Y:S01]  /*35e0*/  IMAD R26, R158, R13, RZ ;  /* 0x0000000d9e1a7224 */ /* 0x020fe200078e02ff */
[C---:B------:R-:W-:Y:S01]  /*35f0*/  ISETP.GT.AND P1, PT, R15.reuse, 0x38, PT ;  /* 0x000000380f00780c */ /* 0x040fe20003f24270 */
[----:B------:R-:W-:Y:S01]  /*3600*/  BSSY B1, `(.L_x_77) ;  /* 0x000000b000017945 */ /* 0x000fe20003800000 */
[----:B------:R-:W-:Y:S01]  /*3610*/  ISETP.GT.AND P0, PT, R15, 0x39, PT ;  /* 0x000000390f00780c */ /* 0x000fe20003f04270 */
[----:B------:R-:W-:Y:S01]  /*3620*/  IMAD R51, R51, R11, R26 ;  /* 0x0000000b33337224 */ /* 0x000fe200078e021a */
[----:B------:R-:W-:Y:S01]  /*3630*/  ISETP.GT.AND P4, PT, R12, RZ, P1 ;  /* 0x000000ff0c00720c */ /* 0x000fe20000f84270 */
[----:B------:R-:W-:Y:S01]  /*3640*/  IMAD.X R25, R33, 0x1, R16, P5 ;  /* 0x0000000121197824 */ /* 0x000fe200028e0610 */
[----:B------:R-:W-:Y:S02]  /*3650*/  IADD3 R26, P6, R20, UR9, RZ ;  /* 0x00000009141a7c10 */ /* 0x000fe4000ffde0ff */
[----:B------:R-:W-:-:S02]  /*3660*/  IADD3 R30, P5, R22, R9, RZ ;  /* 0x00000009161e7210 */ /* 0x000fc40007fbe0ff */
[----:B------:R3:W-:Y:S01]  /*3670*/  @P2 STG.E desc[UR14][R24.64], R51 ;  /* 0x0000003318002986 */ /* 0x0007e2000c10190e */
[----:B-1----:R-:W-:-:S06]  /*3680*/  IADD3.X R27, R21, UR10, RZ, P6, !PT ;  /* 0x0000000a151b7c10 */ /* 0x002fcc000b7fe4ff */
[----:B------:R-:W-:Y:S05]  /*3690*/  @!P4 BRA `(.L_x_78) ;  /* 0x000000000004c947 */ /* 0x000fea0003800000 */
[----:B------:R1:W5:Y:S02]  /*36a0*/  LDG.E.LTC128B R158, desc[UR14][R26.64] ;  /* 0x0000000e1a9e7981 */ /* 0x000364000c1e1920 */
.L_x_78:
[----:B------:R-:W-:Y:S05]  /*36b0*/  BSYNC B1 ;  /* 0x0000000000017941 */ /* 0x000fea0003800000 */
.L_x_77:
[----:B---3-5:R-:W-:Y:S01]  /*36c0*/  IMAD R24, R158, R13, RZ ;  /* 0x0000000d9e187224 */ /* 0x028fe200078e02ff */
[----:B------:R-:W-:Y:S01]  /*36d0*/  ISETP.GT.AND P2, PT, R12, RZ, P0 ;  /* 0x000000ff0c00720c */ /* 0x000fe20000744270 */
[----:B------:R-:W-:Y:S01]  /*36e0*/  IMAD.X R31, R23, 0x1, R10, P5 ;  /* 0x00000001171f7824 */ /* 0x000fe200028e060a */
        /* <DEDUP_REMOVED lines=8> */
.L_x_80:
[----:B------:R-:W-:Y:S05]  /*3770*/  BSYNC B1 ;  /* 0x0000000000017941 */ /* 0x000fea0003800000 */
.L_x_79:
[----:B-----5:R-:W-:Y:S01]  /*3780*/  IMAD R34, R158, R13, RZ ;  /* 0x0000000d9e227224 */ /* 0x020fe200078e02ff */
[----:B------:R-:W-:Y:S01]  /*3790*/  ISETP.GT.AND P1, PT, R12, 0x8, P1 ;  /* 0x000000080c00780c */ /* 0x000fe20000f24270 */
[----:B---3--:R-:W-:Y:S01]  /*37a0*/  IMAD.X R33, R29, 0x1, R10, P5 ;  /* 0x000000011d217824 */ /* 0x008fe200028e060a */
        /* <DEDUP_REMOVED lines=8> */
.L_x_82:
[----:B------:R-:W-:Y:S05]  /*3830*/  BSYNC B1 ;  /* 0x0000000000017941 */ /* 0x000fea0003800000 */
.L_x_81:
[----:B0----5:R-:W-:Y:S01]  /*3840*/  IMAD R20, R158, R13, RZ ;  /* 0x0000000d9e147224 */ /* 0x021fe200078e02ff */
[----:B------:R-:W-:Y:S01]  /*3850*/  ISETP.GT.AND P2, PT, R12, 0x8, P0 ;  /* 0x000000080c00780c */ /* 0x000fe20000744270 */
[----:B------:R-:W-:Y:S01]  /*3860*/  IMAD.X R35, R23, 0x1, R16, P5 ;  /* 0x0000000117237824 */ /* 0x000fe200028e0610 */
[----:B--2---:R-:W-:Y:S01]  /*3870*/  IADD3 R18, P0, R18, UR7, RZ ;  /* 0x0000000712127c10 */ /* 0x004fe2000ff1e0ff */
[----:B------:R-:W-:Y:S01]  /*3880*/  IMAD R21, R54, R11, R20 ;  /* 0x0000000b36157224 */ /* 0x000fe200078e0214 */
[----:B------:R-:W-:Y:S02]  /*3890*/  BSSY B1, `(.L_x_83) ;  /* 0x0000005000017945 */ /* 0x000fe40003800000 */
[----:B------:R-:W-:Y:S02]  /*38a0*/  IADD3.X R19, R19, UR8, RZ, P0, !PT ;  /* 0x0000000813137c10 */ /* 0x000fe400087fe4ff */
[----:B------:R0:W-:Y:S05]  /*38b0*/  @P1 STG.E desc[UR14][R34.64], R21 ;  /* 0x0000001522001986 */ /* 0x0001ea000c10190e */
[----:B------:R-:W-:Y:S05]  /*38c0*/  @!P2 BRA `(.L_x_84) ;  /* 0x000000000004a947 */ /* 0x000fea0003800000 */
[----:B------:R2:W5:Y:S02]  /*38d0*/  LDG.E.LTC128B R158, desc[UR14][R18.64] ;  /* 0x0000000e129e7981 */ /* 0x000564000c1e1920 */
.L_x_84:
[----:B------:R-:W-:Y:S05]  /*38e0*/  BSYNC B1 ;  /* 0x0000000000017941 */ /* 0x000fea0003800000 */
.L_x_83:
[----:B--2---:R-:W-:Y:S01]  /*38f0*/  IADD3 R18, P5, R28, R17, RZ ;  /* 0x000000111c127210 */ /* 0x004fe20007fbe0ff */
        /* <DEDUP_REMOVED lines=10> */
[----:B0-----:R-:W-:-:S06]  /*39a0*/  IADD3.X R21, R27, UR10, RZ, P6, !PT ;  /* 0x0000000a1b157c10 */ /* 0x001fcc000b7fe4ff */
[----:B------:R-:W-:Y:S05]  /*39b0*/  @!P4 BRA `(.L_x_86) ;  /* 0x000000000004c947 */ /* 0x000fea0003800000 */
[----:B------:R0:W5:Y:S02]  /*39c0*/  LDG.E.LTC128B R158, desc[UR14][R20.64] ;  /* 0x0000000e149e7981 */ /* 0x000164000c1e1920 */
.L_x_86:
[----:B------:R-:W-:Y:S05]  /*39d0*/  BSYNC B1 ;  /* 0x0000000000017941 */ /* 0x000fea0003800000 */
.L_x_85:
[----:B--2--5:R-:W-:Y:S01]  /*39e0*/  IMAD R18, R158, R13, RZ ;  /* 0x0000000d9e127224 */ /* 0x024fe200078e02ff */
        /* <DEDUP_REMOVED lines=10> */
.L_x_88:
[----:B------:R-:W-:Y:S05]  /*3a90*/  BSYNC B1 ;  /* 0x0000000000017941 */ /* 0x000fea0003800000 */
.L_x_87:
[----:B-----5:R-:W-:Y:S01]  /*3aa0*/  IMAD R34, R158, R13, RZ ;  /* 0x0000000d9e227224 */ /* 0x020fe200078e02ff */
[----:B------:R-:W-:Y:S01]  /*3ab0*/  ISETP.GT.AND P1, PT, R12, 0x8, P1 ;  /* 0x000000080c00780c */ /* 0x000fe20000f24270 */
[----:B--2---:R-:W-:Y:S01]  /*3ac0*/  IMAD.X R29, R33, 0x1, R10, P5 ;  /* 0x00000001211d7824 */ /* 0x004fe200028e060a */
        /* <DEDUP_REMOVED lines=8> */
.L_x_90:
[----:B------:R-:W-:Y:S05]  /*3b50*/  BSYNC B1 ;  /* 0x0000000000017941 */ /* 0x000fea0003800000 */
.L_x_89:
[----:B--2--5:R-:W-:Y:S01]  /*3b60*/  IMAD R26, R158, R13, RZ ;  /* 0x0000000d9e1a7224 */ /* 0x024fe200078e02ff */
        /* <DEDUP_REMOVED lines=9> */
.L_x_92:
[----:B------:R-:W-:Y:S05]  /*3c00*/  BSYNC B1 ;  /* 0x0000000000017941 */ /* 0x000fea0003800000 */
.L_x_91:
[----:B----4-:R-:W-:Y:S01]  /*3c10*/  IADD3 R24, P5, R32, R17, RZ ;  /* 0x0000001120187210 */ /* 0x010fe20007fbe0ff */
        /* <DEDUP_REMOVED lines=10> */
[----:B--2---:R-:W-:-:S06]  /*3cc0*/  IADD3.X R27, R21, UR10, RZ, P6, !PT ;  /* 0x0000000a151b7c10 */ /* 0x004fcc000b7fe4ff */
[----:B------:R-:W-:Y:S05]  /*3cd0*/  @!P4 BRA `(.L_x_94) ;  /* 0x000000000004c947 */ /* 0x000fea0003800000 */
[----:B------:R2:W5:Y:S02]  /*3ce0*/  LDG.E.LTC128B R158, desc[UR14][R26.64] ;  /* 0x0000000e1a9e7981 */ /* 0x000564000c1e1920 */
.L_x_94:
[----:B------:R-:W-:Y:S05]  /*3cf0*/  BSYNC B1 ;  /* 0x0000000000017941 */ /* 0x000fea0003800000 */
.L_x_93:
[----:B----45:R-:W-:Y:S01]  /*3d00*/  IMAD R24, R158, R13, RZ ;  /* 0x0000000d9e187224 */ /* 0x030fe200078e02ff */
[----:B------:R-:W-:Y:S01]  /*3d10*/  ISETP.GT.AND P2, PT, R12, RZ, P0 ;  /* 0x000000ff0c00720c */ /* 0x000fe20000744270 */
[----:B------:R-:W-:Y:S01]  /*3d20*/  IMAD.X R31, R23, 0x1, R10, P5 ;  /* 0x00000001171f7824 */ /* 0x000fe200028e060a */
[----:B------:R-:W-:Y:S01]  /*3d30*/  BSSY B1, `(.L_x_95) ;  /* 0x0000008000017945 */ /* 0x000fe20003800000 */
[----:B---3--:R-:W-:Y:S01]  /*3d40*/  IMAD R33, R60, R11, R24 ;  /* 0x0000000b3c217224 */ /* 0x008fe200078e0218 */
[----:B------:R-:W-:Y:S02]  /*3d50*/  IADD3 R24, P6, R18, UR9, RZ ;  /* 0x0000000912187c10 */ /* 0x000fe4000ffde0ff */
[----:B------:R-:W-:Y:S02]  /*3d60*/  IADD3 R32, P5, R28, R9, RZ ;  /* 0x000000091c207210 */ /* 0x000fe40007fbe0ff */
[----:B------:R3:W-:Y:S01]  /*3d70*/  @P4 STG.E desc[UR14][R30.64], R33 ;  /* 0x000000211e004986 */ /* 0x0007e2000c10190e */
[----:B------:R-:W-:-:S04]  /*3d80*/  IADD3.X R25, R19, UR10, RZ, P6, !PT ;  /* 0x0000000a13197c10 */ /* 0x000fc8000b7fe4ff */
[----:B------:R-:W-:Y:S06]  /*3d90*/  @!P2 BRA `(.L_x_96) ;  /* 0x000000000004a947 */ /* 0x000fec0003800000 */
[----:B------:R4:W5:Y:S02]  /*3da0*/  LDG.E.LTC128B R158, desc[UR14][R24.64] ;  /* 0x0000000e189e7981 */ /* 0x000964000c1e1920 */
.L_x_96:
[----:B------:R-:W-:Y:S05]  /*3db0*/  BSYNC B1 ;  /* 0x0000000000017941 */ /* 0x000fea0003800000 */
.L_x_95:
[----:B-----5:R-:W-:Y:S01]  /*3dc0*/  IMAD R34, R158, R13, RZ ;  /* 0x0000000d9e227224 */ /* 0x020fe200078e02ff */
[----:B------:R-:W-:Y:S01]  /*3dd0*/  ISETP.GT.AND P1, PT, R12, 0x8, P1 ;  /* 0x000000080c00780c */ /* 0x000fe20000f24270 */
[----:B---3--:R-:W-:Y:S01]  /*3de0*/  IMAD.X R33, R29, 0x1, R10, P5 ;  /* 0x000000011d217824 */ /* 0x008fe200028e060a */
[----:B0-----:R-:W-:Y:S01]  /*3df0*/  IADD3 R20, P4, R20, UR7, RZ ;  /* 0x0000000714147c10 */ /* 0x001fe2000ff9e0ff */
[----:B------:R-:W-:Y:S01]  /*3e00*/  IMAD R61, R61, R11, R34 ;  /* 0x0000000b3d3d7224 */ /* 0x000fe200078e0222 */
[----:B------:R-:W-:Y:S01]  /*3e10*/  BSSY B1, `(.L_x_97) ;  /* 0x0000006000017945 */ /* 0x000fe20003800000 */
[----:B------:R-:W-:Y:S02]  /*3e20*/  IADD3 R34, P5, R22, R17, RZ ;  /* 0x0000001116227210 */ /* 0x000fe40007fbe0ff */
[----:B------:R-:W-:Y:S01]  /*3e30*/  IADD3.X R21, R21, UR8, RZ, P4, !PT ;  /* 0x0000000815157c10 */ /* 0x000fe2000a7fe4ff */
[----:B------:R0:W-:Y:S05]  /*3e40*/  @P2 STG.E desc[UR14][R32.64], R61 ;  /* 0x0000003d20002986 */ /* 0x0001ea000c10190e */
[----:B------:R-:W-:Y:S05]  /*3e50*/  @!P1 BRA `(.L_x_98) ;  /* 0x0000000000049947 */ /* 0x000fea0003800000 */
[----:B------:R3:W5:Y:S02]  /*3e60*/  LDG.E.LTC128B R158, desc[UR14][R20.64] ;  /* 0x0000000e149e7981 */ /* 0x000764000c1e1920 */
.L_x_98:
[----:B------:R-:W-:Y:S05]  /*3e70*/  BSYNC B1 ;  /* 0x0000000000017941 */ /* 0x000fea0003800000 */
.L_x_97:
[----:B---3-5:R-:W-:Y:S01]  /*3e80*/  IMAD R20, R158, R13, RZ ;  /* 0x0000000d9e147224 */ /* 0x028fe200078e02ff */
[----:B------:R-:W-:Y:S01]  /*3e90*/  ISETP.GT.AND P2, PT, R12, 0x8, P0 ;  /* 0x000000080c00780c */ /* 0x000fe20000744270 */
[----:B------:R-:W-:Y:S01]  /*3ea0*/  IMAD.X R35, R23, 0x1, R16, P5 ;  /* 0x0000000117237824 */ /* 0x000fe200028e0610 */
[----:B------:R-:W-:Y:S01]  /*3eb0*/  IADD3 R18, P0, R18, UR7, RZ ;  /* 0x0000000712127c10 */ /* 0x000fe2000ff1e0ff */
[----:B------:R-:W-:Y:S01]  /*3ec0*/  IMAD R21, R62, R11, R20 ;  /* 0x0000000b3e157224 */ /* 0x000fe200078e0214 */
[----:B------:R-:W-:Y:S02]  /*3ed0*/  BSSY B1, `(.L_x_99) ;  /* 0x0000005000017945 */ /* 0x000fe40003800000 */
[----:B------:R-:W-:Y:S02]  /*3ee0*/  IADD3.X R19, R19, UR8, RZ, P0, !PT ;  /* 0x0000000813137c10 */ /* 0x000fe400087fe4ff */
[----:B------:R3:W-:Y:S05]  /*3ef0*/  @P1 STG.E desc[UR14][R34.64], R21 ;  /* 0x0000001522001986 */ /* 0x0007ea000c10190e */
[----:B------:R-:W-:Y:S05]  /*3f00*/  @!P2 BRA `(.L_x_100) ;  /* 0x000000000004a947 */ /* 0x000fea0003800000 */
[----:B------:R0:W5:Y:S02]  /*3f10*/  LDG.E.LTC128B R158, desc[UR14][R18.64] ;  /* 0x0000000e129e7981 */ /* 0x000164000c1e1920 */
.L_x_100:
[----:B------:R-:W-:Y:S05]  /*3f20*/  BSYNC B1 ;  /* 0x0000000000017941 */ /* 0x000fea0003800000 */
.L_x_99:
[----:B0-----:R-:W-:Y:S01]  /*3f30*/  IADD3 R18, P5, R28, R17, RZ ;  /* 0x000000111c127210 */ /* 0x001fe20007fbe0ff */
        /* <DEDUP_REMOVED lines=10> */
[----:B---3--:R-:W-:-:S06]  /*3fe0*/  IADD3.X R21, R27, UR10, RZ, P6, !PT ;  /* 0x0000000a1b157c10 */ /* 0x008fcc000b7fe4ff */
[----:B------:R-:W-:Y:S05]  /*3ff0*/  @!P4 BRA `(.L_x_102) ;  /* 0x000000000004c947 */ /* 0x000fea0003800000 */
[----:B------:R3:W5:Y:S02]  /*4000*/  LDG.E.LTC128B R158, desc[UR14][R20.64] ;  /* 0x0000000e149e7981 */ /* 0x000764000c1e1920 */
.L_x_102:
[----:B------:R-:W-:Y:S05]  /*4010*/  BSYNC B1 ;  /* 0x0000000000017941 */ /* 0x000fea0003800000 */
.L_x_101:
[----:B0----5:R-:W-:Y:S01]  /*4020*/  IMAD R18, R158, R13, RZ ;  /* 0x0000000d9e127224 */ /* 0x021fe200078e02ff */
[----:B------:R-:W-:Y:S01]  /*4030*/  ISETP.GT.AND P2, PT, R12, RZ, P0 ;  /* 0x000000ff0c00720c */ /* 0x000fe20000744270 */
[----:B------:R-:W-:Y:S01]  /*4040*/  IMAD.X R23, R31, 0x1, R10, P5 ;  /* 0x000000011f177824 */ /* 0x000fe200028e060a */
[----:B------:R-:W-:Y:S01]  /*4050*/  BSSY B1, `(.L_x_103) ;  /* 0x0000008000017945 */ /* 0x000fe20003800000 */
[----:B-1----:R-:W-:Y:S01]  /*4060*/  IMAD R29, R64, R11, R18 ;  /* 0x0000000b401d7224 */ /* 0x002fe200078e0212 */
[----:B------:R-:W-:Y:S02]  /*4070*/  IADD3 R18, P6, R24, UR9, RZ ;  /* 0x0000000918127c10 */ /* 0x000fe4000ffde0ff */
[----:B------:R-:W-:Y:S02]  /*4080*/  IADD3 R28, P5, R32, R9, RZ ;  /* 0x00000009201c7210 */ /* 0x000fe40007fbe0ff */
[----:B------:R0:W-:Y:S01]  /*4090*/  @P4 STG.E desc[UR14][R22.64], R29 ;  /* 0x0000001d16004986 */ /* 0x0001e2000c10190e */
[----:B------:R-:W-:-:S04]  /*40a0*/  IADD3.X R19, R25, UR10, RZ, P6, !PT ;  /* 0x0000000a19137c10 */ /* 0x000fc8000b7fe4ff */
[----:B------:R-:W-:Y:S06]  /*40b0*/  @!P2 BRA `(.L_x_104) ;  /* 0x000000000004a947 */ /* 0x000fec0003800000 */
[----:B------:R1:W5:Y:S02]  /*40c0*/  LDG.E.LTC128B R158, desc[UR14][R18.64] ;  /* 0x0000000e129e7981 */ /* 0x000364000c1e1920 */
.L_x_104:
[----:B------:R-:W-:Y:S05]  /*40d0*/  BSYNC B1 ;  /* 0x0000000000017941 */ /* 0x000fea0003800000 */
.L_x_103:
[----:B-----5:R-:W-:Y:S01]  /*40e0*/  IMAD R34, R158, R13, RZ ;  /* 0x0000000d9e227224 */ /* 0x020fe200078e02ff */
[----:B------:R-:W-:Y:S01]  /*40f0*/  ISETP.GT.AND P1, PT, R12, 0x8, P1 ;  /* 0x000000080c00780c */ /* 0x000fe20000f24270 */
[----:B0-----:R-:W-:Y:S01]  /*4100*/  IMAD.X R29, R33, 0x1, R10, P5 ;  /* 0x00000001211d7824 */ /* 0x001fe200028e060a */
        /* <DEDUP_REMOVED lines=8> */
.L_x_106:
[----:B------:R-:W-:Y:S05]  /*4190*/  BSYNC B1 ;  /* 0x0000000000017941 */ /* 0x000fea0003800000 */
.L_x_105:
        /* <DEDUP_REMOVED lines=10> */
.L_x_108:
[----:B------:R-:W-:Y:S05]  /*4240*/  BSYNC B1 ;  /* 0x0000000000017941 */ /* 0x000fea0003800000 */
.L_x_107:
        /* <DEDUP_REMOVED lines=14> */
.L_x_110:
[----:B------:R-:W-:Y:S05]  /*4330*/  BSYNC B1 ;  /* 0x0000000000017941 */ /* 0x000fea0003800000 */
.L_x_109:
[----:B----45:R-:W-:Y:S01]  /*4340*/  IMAD R24, R158, R13, RZ ;  /* 0x0000000d9e187224 */ /* 0x030fe200078e02ff */
        /* <DEDUP_REMOVED lines=10> */
.L_x_112:
[----:B------:R-:W-:Y:S05]  /*43f0*/  BSYNC B1 ;  /* 0x0000000000017941 */ /* 0x000fea0003800000 */
.L_x_111:
[----:B-----5:R-:W-:Y:S01]  /*4400*/  IMAD R34, R158, R13, RZ ;  /* 0x0000000d9e227224 */ /* 0x020fe200078e02ff */
[----:B------:R-:W-:Y:S01]  /*4410*/  ISETP.GT.AND P1, PT, R12, 0x8, P1 ;  /* 0x000000080c00780c */ /* 0x000fe20000f24270 */
[----:B----4-:R-:W-:Y:S01]  /*4420*/  IMAD.X R33, R29, 0x1, R10, P5 ;  /* 0x000000011d217824 */ /* 0x010fe200028e060a */
        /* <DEDUP_REMOVED lines=8> */
.L_x_114:
[----:B------:R-:W-:Y:S05]  /*44b0*/  BSYNC B1 ;  /* 0x0000000000017941 */ /* 0x000fea0003800000 */
.L_x_113:
[----:B----45:R-:W-:Y:S01]  /*44c0*/  IMAD R20, R158, R13, RZ ;  /* 0x0000000d9e147224 */ /* 0x030fe200078e02ff */
[----:B------:R-:W-:Y:S01]  /*44d0*/  ISETP.GT.AND P2, PT, R12, 0x8, P0 ;  /* 0x000000080c00780c */ /* 0x000fe20000744270 */
[----:B------:R-:W-:Y:S01]  /*44e0*/  IMAD.X R35, R23, 0x1, R16, P5 ;  /* 0x0000000117237824 */ /* 0x000fe200028e0610 */
[----:B-1----:R-:W-:Y:S01]  /*44f0*/  IADD3 R18, P0, R18, UR7, RZ ;  /* 0x0000000712127c10 */ /* 0x002fe2000ff1e0ff */
[----:B------:R-:W-:Y:S01]  /*4500*/  IMAD R21, R70, R11, R20 ;  /* 0x0000000b46157224 */ /* 0x000fe200078e0214 */
[----:B------:R-:W-:Y:S02]  /*4510*/  BSSY B1, `(.L_x_115) ;  /* 0x0000005000017945 */ /* 0x000fe40003800000 */
[----:B------:R-:W-:Y:S02]  /*4520*/  IADD3.X R19, R19, UR8, RZ, P0, !PT ;  /* 0x0000000813137c10 */ /* 0x000fe400087fe4ff */
[----:B------:R1:W-:Y:S05]  /*4530*/  @P1 STG.E desc[UR14][R34.64], R21 ;  /* 0x0000001522001986 */ /* 0x0003ea000c10190e */
[----:B------:R-:W-:Y:S05]  /*4540*/  @!P2 BRA `(.L_x_116) ;  /* 0x000000000004a947 */ /* 0x000fea0003800000 */
[----:B------:R4:W5:Y:S02]  /*4550*/  LDG.E.LTC128B R158, desc[UR14][R18.64] ;  /* 0x0000000e129e7981 */ /* 0x000964000c1e1920 */
.L_x_116:
[----:B------:R-:W-:Y:S05]  /*4560*/  BSYNC B1 ;  /* 0x0000000000017941 */ /* 0x000fea0003800000 */
.L_x_115:
        /* <DEDUP_REMOVED lines=14> */
.L_x_118:
[----:B------:R-:W-:Y:S05]  /*4650*/  BSYNC B1 ;  /* 0x0000000000017941 */ /* 0x000fea0003800000 */
.L_x_117:
[----:B----45:R-:W-:Y:S01]  /*4660*/  IMAD R18, R158, R13, RZ ;  /* 0x0000000d9e127224 */ /* 0x030fe200078e02ff */
[----:B------:R-:W-:Y:S01]  /*4670*/  ISETP.GT.AND P2, PT, R12, RZ, P0 ;  /* 0x000000ff0c00720c */ /* 0x000fe20000744270 */
[----:B------:R-:W-:Y:S01]  /*4680*/  IMAD.X R23, R31, 0x1, R10, P5 ;  /* 0x000000011f177824 */ /* 0x000fe200028e060a */
[----:B------:R-:W-:Y:S01]  /*4690*/  BSSY B1, `(.L_x_119) ;  /* 0x0000008000017945 */ /* 0x000fe20003800000 */
[----:B0-----:R-:W-:Y:S01]  /*46a0*/  IMAD R29, R72, R11, R18 ;  /* 0x0000000b481d7224 */ /* 0x001fe200078e0212 */
[----:B------:R-:W-:Y:S02]  /*46b0*/  IADD3 R18, P6, R24, UR9, RZ ;  /* 0x0000000918127c10 */ /* 0x000fe4000ffde0ff */
[----:B------:R-:W-:Y:S02]  /*46c0*/  IADD3 R28, P5, R32, R9, RZ ;  /* 0x00000009201c7210 */ /* 0x000fe40007fbe0ff */
[----:B------:R0:W-:Y:S01]  /*46d0*/  @P4 STG.E desc[UR14][R22.64], R29 ;  /* 0x0000001d16004986 */ /* 0x0001e2000c10190e */
[----:B------:R-:W-:-:S04]  /*46e0*/  IADD3.X R19, R25, UR10, RZ, P6, !PT ;  /* 0x0000000a19137c10 */ /* 0x000fc8000b7fe4ff */
[----:B------:R-:W-:Y:S06]  /*46f0*/  @!P2 BRA `(.L_x_120) ;  /* 0x000000000004a947 */ /* 0x000fec0003800000 */
[----:B------:R4:W5:Y:S02]  /*4700*/  LDG.E.LTC128B R158, desc[UR14][R18.64] ;  /* 0x0000000e129e7981 */ /* 0x000964000c1e1920 */
.L_x_120:
[----:B------:R-:W-:Y:S05]  /*4710*/  BSYNC B1 ;  /* 0x0000000000017941 */ /* 0x000fea0003800000 */
.L_x_119:
        /* <DEDUP_REMOVED lines=11> */
.L_x_122:
[----:B------:R-:W-:Y:S05]  /*47d0*/  BSYNC B1 ;  /* 0x0000000000017941 */ /* 0x000fea0003800000 */
.L_x_121:
[----:B--2--5:R-:W-:Y:S01]  /*47e0*/  IMAD R26, R158, R13, RZ ;  /* 0x0000000d9e1a7224 */ /* 0x024fe200078e02ff */
        /* <DEDUP_REMOVED lines=9> */
.L_x_124:
[----:B------:R-:W-:Y:S05]  /*4880*/  BSYNC B1 ;  /* 0x0000000000017941 */ /* 0x000fea0003800000 */
.L_x_123:
        /* <DEDUP_REMOVED lines=14> */
.L_x_126:
[----:B------:R-:W-:Y:S05]  /*4970*/  BSYNC B1 ;  /* 0x0000000000017941 */ /* 0x000fea0003800000 */
.L_x_125:
[----:B0----5:R-:W-:Y:S01]  /*4980*/  IMAD R24, R158, R13, RZ ;  /* 0x0000000d9e187224 */ /* 0x021fe200078e02ff */
        /* <DEDUP_REMOVED lines=10> */
.L_x_128:
[----:B------:R-:W-:Y:S05]  /*4a30*/  BSYNC B1 ;  /* 0x0000000000017941 */ /* 0x000fea0003800000 */
.L_x_127:
        /* <DEDUP_REMOVED lines=11> */
.L_x_130:
[----:B------:R-:W-:Y:S05]  /*4af0*/  BSYNC B1 ;  /* 0x0000000000017941 */ /* 0x000fea0003800000 */
.L_x_129:
        /* <DEDUP_REMOVED lines=10> */
.L_x_132:
[----:B------:R-:W-:Y:S05]  /*4ba0*/  BSYNC B1 ;  /* 0x0000000000017941 */ /* 0x000fea0003800000 */
.L_x_131:
        /* <DEDUP_REMOVED lines=14> */
.L_x_134:
[----:B------:R-:W-:Y:S05]  /*4c90*/  BSYNC B1 ;  /* 0x0000000000017941 */ /* 0x000fea0003800000 */
.L_x_133:
        /* <DEDUP_REMOVED lines=11> */
.L_x_136:
[----:B------:R-:W-:Y:S05]  /*4d50*/  BSYNC B1 ;  /* 0x0000000000017941 */ /* 0x000fea0003800000 */
.L_x_135:
[----:B-----5:R-:W-:Y:S01]  /*4d60*/  IMAD R34, R158, R13, RZ ;  /* 0x0000000d9e227224 */ /* 0x020fe200078e02ff */
[----:B------:R-:W-:Y:S01]  /*4d70*/  ISETP.GT.AND P1, PT, R12, 0x8, P1 ;  /* 0x000000080c00780c */ /* 0x000fe20000f24270 */
[----:B----4-:R-:W-:Y:S01]  /*4d80*/  IMAD.X R29, R33, 0x1, R10, P5 ;  /* 0x00000001211d7824 */ /* 0x010fe200028e060a */
        /* <DEDUP_REMOVED lines=8> */
.L_x_138:
[----:B------:R-:W-:Y:S05]  /*4e10*/  BSYNC B1 ;  /* 0x0000000000017941 */ /* 0x000fea0003800000 */
.L_x_137:
[----:B----45:R-:W-:Y:S01]  /*4e20*/  IMAD R26, R158, R13, RZ ;  /* 0x0000000d9e1a7224 */ /* 0x030fe200078e02ff */
[----:B------:R-:W-:Y:S01]  /*4e30*/  ISETP.GT.AND P2, PT, R12, 0x8, P0 ;  /* 0x000000080c00780c */ /* 0x000fe20000744270 */
[----:B------:R-:W-:Y:S01]  /*4e40*/  IMAD.X R35, R31, 0x1, R16, P5 ;  /* 0x000000011f237824 */ /* 0x000fe200028e0610 */
[----:B---3--:R-:W-:Y:S01]  /*4e50*/  IADD3 R24, P0, R24, UR7, RZ ;  /* 0x0000000718187c10 */ /* 0x008fe2000ff1e0ff */
[----:B------:R-:W-:Y:S01]  /*4e60*/  IMAD R27, R82, R11, R26 ;  /* 0x0000000b521b7224 */ /* 0x000fe200078e021a */
[----:B------:R-:W-:Y:S02]  /*4e70*/  BSSY B1, `(.L_x_139) ;  /* 0x0000005000017945 */ /* 0x000fe40003800000 */
[----:B------:R-:W-:Y:S02]  /*4e80*/  IADD3.X R25, R25, UR8, RZ, P0, !PT ;  /* 0x0000000819197c10 */ /* 0x000fe400087fe4ff */
[----:B------:R3:W-:Y:S05]  /*4e90*/  @P1 STG.E desc[UR14][R34.64], R27 ;  /* 0x0000001b22001986 */ /* 0x0007ea000c10190e */
[----:B------:R-:W-:Y:S05]  /*4ea0*/  @!P2 BRA `(.L_x_140) ;  /* 0x000000000004a947 */ /* 0x000fea0003800000 */
[----:B------:R4:W5:Y:S02]  /*4eb0*/  LDG.E.LTC128B R158, desc[UR14][R24.64] ;  /* 0x0000000e189e7981 */ /* 0x000964000c1e1920 */
.L_x_140:
[----:B------:R-:W-:Y:S05]  /*4ec0*/  BSYNC B1 ;  /* 0x0000000000017941 */ /* 0x000fea0003800000 */
.L_x_139:
        /* <DEDUP_REMOVED lines=14> */
.L_x_142:
[----:B------:R-:W-:Y:S05]  /*4fb0*/  BSYNC B1 ;  /* 0x0000000000017941 */ /* 0x000fea0003800000 */
.L_x_141:
        /* <DEDUP_REMOVED lines=11> */
.L_x_144:
[----:B------:R-:W-:Y:S05]  /*5070*/  BSYNC B1 ;  /* 0x0000000000017941 */ /* 0x000fea0003800000 */
.L_x_143:
        /* <DEDUP_REMOVED lines=11> */
.L_x_146:
[----:B------:R-:W-:Y:S05]  /*5130*/  BSYNC B1 ;  /* 0x0000000000017941 */ /* 0x000fea0003800000 */
.L_x_145:
[----:B-1---5:R-:W-:Y:S01]  /*5140*/  IMAD R20, R158, R13, RZ ;  /* 0x0000000d9e147224 */ /* 0x022fe200078e02ff */
        /* <DEDUP_REMOVED lines=9> */
.L_x_148:
[----:B------:R-:W-:Y:S05]  /*51e0*/  BSYNC B1 ;  /* 0x0000000000017941 */ /* 0x000fea0003800000 */
.L_x_147:
        /* <DEDUP_REMOVED lines=14> */
.L_x_150:
[----:B------:R-:W-:Y:S05]  /*52d0*/  BSYNC B1 ;  /* 0x0000000000017941 */ /* 0x000fea0003800000 */
.L_x_149:
[----:B0----5:R-:W-:Y:S01]  /*52e0*/  IMAD R18, R158, R13, RZ ;  /* 0x0000000d9e127224 */ /* 0x021fe200078e02ff */
[----:B------:R-:W-:Y:S01]  /*52f0*/  ISETP.GT.AND P2, PT, R12, RZ, P0 ;  /* 0x000000ff0c00720c */ /* 0x000fe20000744270 */
[----:B------:R-:W-:Y:S01]  /*5300*/  IMAD.X R23, R31, 0x1, R10, P5 ;  /* 0x000000011f177824 */ /* 0x000fe200028e060a */
        /* <DEDUP_REMOVED lines=8> */
.L_x_152:
[----:B------:R-:W-:Y:S05]  /*5390*/  BSYNC B1 ;  /* 0x0000000000017941 */ /* 0x000fea0003800000 */
.L_x_151:
        /* <DEDUP_REMOVED lines=11> */
.L_x_154:
[----:B------:R-:W-:Y:S05]  /*5450*/  BSYNC B1 ;  /* 0x0000000000017941 */ /* 0x000fea0003800000 */
.L_x_153:
[----:B---3-5:R-:W-:Y:S01]  /*5460*/  IMAD R26, R158, R13, RZ ;  /* 0x0000000d9e1a7224 */ /* 0x028fe200078e02ff */
        /* <DEDUP_REMOVED lines=9> */
.L_x_156:
[----:B------:R-:W-:Y:S05]  /*5500*/  BSYNC B1 ;  /* 0x0000000000017941 */ /* 0x000fea0003800000 */
.L_x_155:
        /* <DEDUP_REMOVED lines=14> */
.L_x_158:
[----:B------:R-:W-:Y:S05]  /*55f0*/  BSYNC B1 ;  /* 0x0000000000017941 */ /* 0x000fea0003800000 */
.L_x_157:
        /* <DEDUP_REMOVED lines=11> */
.L_x_160:
[----:B------:R-:W-:Y:S05]  /*56b0*/  BSYNC B1 ;  /* 0x0000000000017941 */ /* 0x000fea0003800000 */
.L_x_159:
[----:B-----5:R-:W-:Y:S01]  /*56c0*/  IMAD R34, R158, R13, RZ ;  /* 0x0000000d9e227224 */ /* 0x020fe200078e02ff */
[----:B------:R-:W-:Y:S01]  /*56d0*/  ISETP.GT.AND P1, PT, R12, 0x8, P1 ;  /* 0x000000080c00780c */ /* 0x000fe20000f24270 */
[----:B----4-:R-:W-:Y:S01]  /*56e0*/  IMAD.X R33, R29, 0x1, R10, P5 ;  /* 0x000000011d217824 */ /* 0x010fe200028e060a */
        /* <DEDUP_REMOVED lines=8> */
.L_x_162:
[----:B------:R-:W-:Y:S05]  /*5770*/  BSYNC B1 ;  /* 0x0000000000017941 */ /* 0x000fea0003800000 */
.L_x_161:
[----:B----45:R-:W-:Y:S01]  /*5780*/  IMAD R20, R158, R13, RZ ;  /* 0x0000000d9e147224 */ /* 0x030fe200078e02ff */
        /* <DEDUP_REMOVED lines=9> */
.L_x_164:
[----:B------:R-:W-:Y:S05]  /*5820*/  BSYNC B1 ;  /* 0x0000000000017941 */ /* 0x000fea0003800000 */
.L_x_163:
        /* <DEDUP_REMOVED lines=14> */
.L_x_166:
[----:B------:R-:W-:Y:S05]  /*5910*/  BSYNC B1 ;  /* 0x0000000000017941 */ /* 0x000fea0003800000 */
.L_x_165:
        /* <DEDUP_REMOVED lines=11> */
.L_x_168:
[----:B------:R-:W-:Y:S05]  /*59d0*/  BSYNC B1 ;  /* 0x0000000000017941 */ /* 0x000fea0003800000 */
.L_x_167:
        /* <DEDUP_REMOVED lines=11> */
.L_x_170:
[----:B------:R-:W-:Y:S05]  /*5a90*/  BSYNC B1 ;  /* 0x0000000000017941 */ /* 0x000fea0003800000 */
.L_x_169:
        /* <DEDUP_REMOVED lines=10> */
.L_x_172:
[----:B------:R-:W-:Y:S05]  /*5b40*/  BSYNC B1 ;  /* 0x0000000000017941 */ /* 0x000fea0003800000 */
.L_x_171:
        /* <DEDUP_REMOVED lines=14> */
.L_x_174:
[----:B------:R-:W-:Y:S05]  /*5c30*/  BSYNC B1 ;  /* 0x0000000000017941 */ /* 0x000fea0003800000 */
.L_x_173:
        /* <DEDUP_REMOVED lines=11> */
.L_x_176:
[----:B------:R-:W-:Y:S05]  /*5cf0*/  BSYNC B1 ;  /* 0x0000000000017941 */ /* 0x000fea0003800000 */
.L_x_175:
        /* <DEDUP_REMOVED lines=11> */
.L_x_178:
[----:B------:R-:W-:Y:S05]  /*5db0*/  BSYNC B1 ;  /* 0x0000000000017941 */ /* 0x000fea0003800000 */
.L_x_177:
        /* <DEDUP_REMOVED lines=10> */
.L_x_180:
[----:B------:R-:W-:Y:S05]  /*5e60*/  BSYNC B1 ;  /* 0x0000000000017941 */ /* 0x000fea0003800000 */
.L_x_179:
        /* <DEDUP_REMOVED lines=14> */
.L_x_182:
[----:B------:R-:W-:Y:S05]  /*5f50*/  BSYNC B1 ;  /* 0x0000000000017941 */ /* 0x000fea0003800000 */
.L_x_181:
        /* <DEDUP_REMOVED lines=11> */
.L_x_184:
[----:B------:R-:W-:Y:S05]  /*6010*/  BSYNC B1 ;  /* 0x0000000000017941 */ /* 0x000fea0003800000 */
.L_x_183:
        /* <DEDUP_REMOVED lines=11> */
.L_x_186:
[----:B------:R-:W-:Y:S05]  /*60d0*/  BSYNC B1 ;  /* 0x0000000000017941 */ /* 0x000fea0003800000 */
.L_x_185:
        /* <DEDUP_REMOVED lines=10> */
.L_x_188:
[----:B------:R-:W-:Y:S05]  /*6180*/  BSYNC B1 ;  /* 0x0000000000017941 */ /* 0x000fea0003800000 */
.L_x_187:
        /* <DEDUP_REMOVED lines=14> */
.L_x_190:
[----:B------:R-:W-:Y:S05]  /*6270*/  BSYNC B1 ;  /* 0x0000000000017941 */ /* 0x000fea0003800000 */
.L_x_189:
        /* <DEDUP_REMOVED lines=11> */
.L_x_192:
[----:B------:R-:W-:Y:S05]  /*6330*/  BSYNC B1 ;  /* 0x0000000000017941 */ /* 0x000fea0003800000 */
.L_x_191:
        /* <DEDUP_REMOVED lines=11> */
.L_x_194:
[----:B------:R-:W-:Y:S05]  /*63f0*/  BSYNC B1 ;  /* 0x0000000000017941 */ /* 0x000fea0003800000 */
.L_x_193:
        /* <DEDUP_REMOVED lines=10> */
.L_x_196:
[----:B------:R-:W-:Y:S05]  /*64a0*/  BSYNC B1 ;  /* 0x0000000000017941 */ /* 0x000fea0003800000 */
.L_x_195:
        /* <DEDUP_REMOVED lines=14> */
.L_x_198:
[----:B------:R-:W-:Y:S05]  /*6590*/  BSYNC B1 ;  /* 0x0000000000017941 */ /* 0x000fea0003800000 */
.L_x_197:
        /* <DEDUP_REMOVED lines=11> */
.L_x_200:
[----:B------:R-:W-:Y:S05]  /*6650*/  BSYNC B1 ;  /* 0x0000000000017941 */ /* 0x000fea0003800000 */
.L_x_199:
        /* <DEDUP_REMOVED lines=11> */
.L_x_202:
[----:B------:R-:W-:Y:S05]  /*6710*/  BSYNC B1 ;  /* 0x0000000000017941 */ /* 0x000fea0003800000 */
.L_x_201:
        /* <DEDUP_REMOVED lines=10> */
.L_x_204:
[----:B------:R-:W-:Y:S05]  /*67c0*/  BSYNC B1 ;  /* 0x0000000000017941 */ /* 0x000fea0003800000 */
.L_x_203:
        /* <DEDUP_REMOVED lines=14> */
.L_x_206:
[----:B------:R-:W-:Y:S05]  /*68b0*/  BSYNC B1 ;  /* 0x0000000000017941 */ /* 0x000fea0003800000 */
.L_x_205:
        /* <DEDUP_REMOVED lines=11> */
.L_x_208:
[----:B------:R-:W-:Y:S05]  /*6970*/  BSYNC B1 ;  /* 0x0000000000017941 */ /* 0x000fea0003800000 */
.L_x_207:
        /* <DEDUP_REMOVED lines=11> */
.L_x_210:
[----:B------:R-:W-:Y:S05]  /*6a30*/  BSYNC B1 ;  /* 0x0000000000017941 */ /* 0x000fea0003800000 */
.L_x_209:
        /* <DEDUP_REMOVED lines=10> */
.L_x_212:
[----:B------:R-:W-:Y:S05]  /*6ae0*/  BSYNC B1 ;  /* 0x0000000000017941 */ /* 0x000fea0003800000 */
.L_x_211:
        /* <DEDUP_REMOVED lines=14> */
.L_x_214:
[----:B------:R-:W-:Y:S05]  /*6bd0*/  BSYNC B1 ;  /* 0x0000000000017941 */ /* 0x000fea0003800000 */
.L_x_213:
        /* <DEDUP_REMOVED lines=11> */
.L_x_216:
[----:B------:R-:W-:Y:S05]  /*6c90*/  BSYNC B1 ;  /* 0x0000000000017941 */ /* 0x000fea0003800000 */
.L_x_215:
        /* <DEDUP_REMOVED lines=11> */
.L_x_218:
[----:B------:R-:W-:Y:S05]  /*6d50*/  BSYNC B1 ;  /* 0x0000000000017941 */ /* 0x000fea0003800000 */
.L_x_217:
        /* <DEDUP_REMOVED lines=10> */
.L_x_220:
[----:B------:R-:W-:Y:S05]  /*6e00*/  BSYNC B1 ;  /* 0x0000000000017941 */ /* 0x000fea0003800000 */
.L_x_219:
        /* <DEDUP_REMOVED lines=14> */
.L_x_222:
[----:B------:R-:W-:Y:S05]  /*6ef0*/  BSYNC B1 ;  /* 0x0000000000017941 */ /* 0x000fea0003800000 */
.L_x_221:
        /* <DEDUP_REMOVED lines=11> */
.L_x_224:
[----:B------:R-:W-:Y:S05]  /*6fb0*/  BSYNC B1 ;  /* 0x0000000000017941 */ /* 0x000fea0003800000 */
.L_x_223:
        /* <DEDUP_REMOVED lines=11> */
.L_x_226:
[----:B------:R-:W-:Y:S05]  /*7070*/  BSYNC B1 ;  /* 0x0000000000017941 */ /* 0x000fea0003800000 */
.L_x_225:
        /* <DEDUP_REMOVED lines=10> */
.L_x_228:
[----:B------:R-:W-:Y:S05]  /*7120*/  BSYNC B1 ;  /* 0x0000000000017941 */ /* 0x000fea0003800000 */
.L_x_227:
        /* <DEDUP_REMOVED lines=14> */
.L_x_230:
[----:B------:R-:W-:Y:S05]  /*7210*/  BSYNC B1 ;  /* 0x0000000000017941 */ /* 0x000fea0003800000 */
.L_x_229:
        /* <DEDUP_REMOVED lines=11> */
.L_x_232:
[----:B------:R-:W-:Y:S05]  /*72d0*/  BSYNC B1 ;  /* 0x0000000000017941 */ /* 0x000fea0003800000 */
.L_x_231:
        /* <DEDUP_REMOVED lines=11> */
.L_x_234:
[----:B------:R-:W-:Y:S05]  /*7390*/  BSYNC B1 ;  /* 0x0000000000017941 */ /* 0x000fea0003800000 */
.L_x_233:
        /* <DEDUP_REMOVED lines=10> */
.L_x_236:
[----:B------:R-:W-:Y:S05]  /*7440*/  BSYNC B1 ;  /* 0x0000000000017941 */ /* 0x000fea0003800000 */
.L_x_235:
        /* <DEDUP_REMOVED lines=14> */
.L_x_238:
[----:B------:R-:W-:Y:S05]  /*7530*/  BSYNC B1 ;  /* 0x0000000000017941 */ /* 0x000fea0003800000 */
.L_x_237:
        /* <DEDUP_REMOVED lines=11> */
.L_x_240:
[----:B------:R-:W-:Y:S05]  /*75f0*/  BSYNC B1 ;  /* 0x0000000000017941 */ /* 0x000fea0003800000 */
.L_x_239:
        /* <DEDUP_REMOVED lines=11> */
.L_x_242:
[----:B------:R-:W-:Y:S05]  /*76b0*/  BSYNC B1 ;  /* 0x0000000000017941 */ /* 0x000fea0003800000 */
.L_x_241:
        /* <DEDUP_REMOVED lines=10> */
.L_x_244:
[----:B------:R-:W-:Y:S05]  /*7760*/  BSYNC B1 ;  /* 0x0000000000017941 */ /* 0x000fea0003800000 */
.L_x_243:
        /* <DEDUP_REMOVED lines=14> */
.L_x_246:
[----:B------:R-:W-:Y:S05]  /*7850*/  BSYNC B1 ;  /* 0x0000000000017941 */ /* 0x000fea0003800000 */
.L_x_245:
        /* <DEDUP_REMOVED lines=11> */
.L_x_248:
[----:B------:R-:W-:Y:S05]  /*7910*/  BSYNC B1 ;  /* 0x0000000000017941 */ /* 0x000fea0003800000 */
.L_x_247:
        /* <DEDUP_REMOVED lines=11> */
.L_x_250:
[----:B------:R-:W-:Y:S05]  /*79d0*/  BSYNC B1 ;  /* 0x0000000000017941 */ /* 0x000fea0003800000 */
.L_x_249:
        /* <DEDUP_REMOVED lines=10> */
.L_x_252:
[----:B------:R-:W-:Y:S05]  /*7a80*/  BSYNC B1 ;  /* 0x0000000000017941 */ /* 0x000fea0003800000 */
.L_x_251:
        /* <DEDUP_REMOVED lines=14> */
.L_x_254:
[----:B------:R-:W-:Y:S05]  /*7b70*/  BSYNC B1 ;  /* 0x0000000000017941 */ /* 0x000fea0003800000 */
.L_x_253:
        /* <DEDUP_REMOVED lines=11> */
.L_x_256:
[----:B------:R-:W-:Y:S05]  /*7c30*/  BSYNC B1 ;  /* 0x0000000000017941 */ /* 0x000fea0003800000 */
.L_x_255:
        /* <DEDUP_REMOVED lines=11> */
.L_x_258:
[----:B------:R-:W-:Y:S05]  /*7cf0*/  BSYNC B1 ;  /* 0x0000000000017941 */ /* 0x000fea0003800000 */
.L_x_257:
        /* <DEDUP_REMOVED lines=10> */
.L_x_260:
[----:B------:R-:W-:Y:S05]  /*7da0*/  BSYNC B1 ;  /* 0x0000000000017941 */ /* 0x000fea0003800000 */
.L_x_259:
        /* <DEDUP_REMOVED lines=14> */
.L_x_262:
[----:B------:R-:W-:Y:S05]  /*7e90*/  BSYNC B1 ;  /* 0x0000000000017941 */ /* 0x000fea0003800000 */
.L_x_261:
[----:B----45:R-:W-:Y:S01]  /*7ea0*/  IMAD R18, R158, R13, RZ ;  /* 0x0000000d9e127224 */ /* 0x030fe200078e02ff */
[----:B------:R-:W-:Y:S01]  /*7eb0*/  ISETP.GT.AND P2, PT, R12, RZ, P1 ;  /* 0x000000ff0c00720c */ /* 0x000fe20000f44270 */
        /* <DEDUP_REMOVED lines=8> */
.L_x_264:
[----:B------:R-:W-:Y:S05]  /*7f40*/  BSYNC B1 ;  /* 0x0000000000017941 */ /* 0x000fea0003800000 */
.L_x_263:
[----:B------:R-:W-:Y:S01]  /*7f50*/  IADD3 R18, P5, R32, R9, RZ ;  /* 0x0000000920127210 */ /* 0x000fe20007fbe0ff */
[----:B0----5:R-:W-:Y:S01]  /*7f60*/  IMAD R28, R158, R13, RZ ;  /* 0x0000000d9e1c7224 */ /* 0x021fe200078e02ff */
[----:B------:R-:W-:Y:S01]  /*7f70*/  ISETP.GT.AND P4, PT, R12, 0x8, P4 ;  /* 0x000000080c00780c */ /* 0x000fe20002784270 */
[----:B------:R-:W-:Y:S01]  /*7f80*/  BSSY B1, `(.L_x_265) ;  /* 0x000000a000017945 */ /* 0x000fe20003800000 */
[----:B--2---:R-:W-:Y:S01]  /*7f90*/  IADD3 R26, P6, R26, UR7, RZ ;  /* 0x000000071a1a7c10 */ /* 0x004fe2000ffde0ff */
[----:B------:R-:W-:Y:S01]  /*7fa0*/  IMAD R145, R145, R11, R28 ;  /* 0x0000000b91917224 */ /* 0x000fe200078e021c */
[----:B------:R-:W-:Y:S01]  /*7fb0*/  ISETP.GT.AND P0, PT, R15, 0xf8, PT ;  /* 0x000000f80f00780c */ /* 0x000fe20003f04270 */
[----:B----4-:R-:W-:Y:S01]  /*7fc0*/  IMAD.X R19, R33, 0x1, R10, P5 ;  /* 0x0000000121137824 */ /* 0x010fe200028e060a */
[----:B------:R-:W-:Y:S02]  /*7fd0*/  IADD3 R28, P5, R30, R17, RZ ;  /* 0x000000111e1c7210 */ /* 0x000fe40007fbe0ff */
[----:B------:R-:W-:-:S02]  /*7fe0*/  IADD3.X R27, R27, UR8, RZ, P6, !PT ;  /* 0x000000081b1b7c10 */ /* 0x000fc4000b7fe4ff */
[----:B------:R0:W-:Y:S03]  /*7ff0*/  @P2 STG.E desc[UR14][R18.64], R145 ;  /* 0x0000009112002986 */ /* 0x0001e6000c10190e */
[----:B------:R-:W-:Y:S06]  /*8000*/  @!P4 BRA `(.L_x_266) ;  /* 0x000000000004c947 */ /* 0x000fec0003800000 */
[----:B------:R2:W5:Y:S02]  /*8010*/  LDG.E.LTC128B R158, desc[UR14][R26.64] ;  /* 0x0000000e1a9e7981 */ /* 0x000564000c1e1920 */
.L_x_266:
[----:B------:R-:W-:Y:S05]  /*8020*/  BSYNC B1 ;  /* 0x0000000000017941 */ /* 0x000fea0003800000 */
.L_x_265:
[----:B--2--5:R-:W-:Y:S01]  /*8030*/  IMAD R26, R158, R13, RZ ;  /* 0x0000000d9e1a7224 */ /* 0x024fe200078e02ff */
[----:B------:R-:W-:Y:S01]  /*8040*/  ISETP.GT.AND P2, PT, R15, 0xf9, PT ;  /* 0x000000f90f00780c */ /* 0x000fe20003f44270 */
[----:B------:R-:W-:Y:S01]  /*8050*/  IMAD.X R29, R31, 0x1, R16, P5 ;  /* 0x000000011f1d7824 */ /* 0x000fe200028e0610 */
[----:B------:R-:W-:Y:S01]  /*8060*/  ISETP.GT.AND P1, PT, R12, 0x8, P1 ;  /* 0x000000080c00780c */ /* 0x000fe20000f24270 */
[----:B------:R-:W-:Y:S01]  /*8070*/  IMAD R15, R146, R11, R26 ;  /* 0x0000000b920f7224 */ /* 0x000fe200078e021a */
[----:B------:R-:W-:Y:S01]  /*8080*/  IADD3 R24, P5, R24, UR7, RZ ;  /* 0x0000000718187c10 */ /* 0x000fe2000ffbe0ff */
[----:B------:R-:W-:Y:S03]  /*8090*/  BSSY B1, `(.L_x_267) ;  /* 0x0000005000017945 */ /* 0x000fe60003800000 */
[----:B------:R2:W-:Y:S01]  /*80a0*/  @P4 STG.E desc[UR14][R28.64], R15 ;  /* 0x0000000f1c004986 */ /* 0x0005e2000c10190e */
[----:B------:R-:W-:-:S06]  /*80b0*/  IADD3.X R25, R25, UR8, RZ, P5, !PT ;  /* 0x0000000819197c10 */ /* 0x000fcc000affe4ff */
[----:B------:R-:W-:Y:S05]  /*80c0*/  @!P1 BRA `(.L_x_268) ;  /* 0x0000000000049947 */ /* 0x000fea0003800000 */
[----:B------:R4:W5:Y:S02]  /*80d0*/  LDG.E.LTC128B R158, desc[UR14][R24.64] ;  /* 0x0000000e189e7981 */ /* 0x000964000c1e1920 */
.L_x_268:
[----:B------:R-:W-:Y:S05]  /*80e0*/  BSYNC B1 ;  /* 0x0000000000017941 */ /* 0x000fea0003800000 */
.L_x_267:
[----:B----4-:R-:W-:Y:S01]  /*80f0*/  IADD3 R24, P6, R32, R17, RZ ;  /* 0x0000001120187210 */ /* 0x010fe20007fde0ff */
[----:B--2--5:R-:W-:Y:S01]  /*8100*/  IMAD R28, R158, R13, RZ ;  /* 0x0000000d9e1c7224 */ /* 0x024fe200078e02ff */
[----:B------:R-:W-:Y:S01]  /*8110*/  ISETP.GT.AND P4, PT, R12, RZ, P0 ;  /* 0x000000ff0c00720c */ /* 0x000fe20000784270 */
[----:B------:R-:W-:Y:S01]  /*8120*/  BSSY B1, `(.L_x_269) ;  /* 0x0000009000017945 */ /* 0x000fe20003800000 */
[----:B------:R-:W-:Y:S01]  /*8130*/  IADD3 R26, P5, R22, R9, RZ ;  /* 0x00000009161a7210 */ /* 0x000fe20007fbe0ff */
[----:B------:R-:W-:Y:S02]  /*8140*/  IMAD.X R25, R33, 0x1, R16, P6 ;  /* 0x0000000121197824 */ /* 0x000fe400030e0610 */
[----:B------:R-:W-:-:S05]  /*8150*/  IMAD R147, R147, R11, R28 ;  /* 0x0000000b93937224 */ /* 0x000fca00078e021c */
[----:B------:R2:W-:Y:S03]  /*8160*/  @P1 STG.E desc[UR14][R24.64], R147 ;  /* 0x0000009318001986 */ /* 0x0005e6000c10190e */
[----:B------:R-:W-:Y:S05]  /*8170*/  @!P4 BRA `(.L_x_270) ;  /* 0x00000000000cc947 */ /* 0x000fea0003800000 */
[----:B--2---:R-:W-:-:S04]  /*8180*/  IADD3 R24, P1, R20, UR9, RZ ;  /* 0x0000000914187c10 */ /* 0x004fc8000ff3e0ff */
[----:B------:R-:W-:-:S05]  /*8190*/  IADD3.X R25, R21, UR10, RZ, P1, !PT ;  /* 0x0000000a15197c10 */ /* 0x000fca0008ffe4ff */
[----:B------:R4:W5:Y:S04]  /*81a0*/  LDG.E.LTC128B R158, desc[UR14][R24.64] ;  /* 0x0000000e189e7981 */ /* 0x000968000c1e1920 */
.L_x_270:
[----:B------:R-:W-:Y:S05]  /*81b0*/  BSYNC B1 ;  /* 0x0000000000017941 */ /* 0x000fea0003800000 */
.L_x_269:
[----:B-----5:R-:W-:Y:S01]  /*81c0*/  IMAD R15, R158, R13, RZ ;  /* 0x0000000d9e0f7224 */ /* 0x020fe200078e02ff */
[----:B------:R-:W-:Y:S01]  /*81d0*/  ISETP.GT.AND P1, PT, R12, RZ, P2 ;  /* 0x000000ff0c00720c */ /* 0x000fe20001724270 */
[----:B------:R-:W-:Y:S01]  /*81e0*/  IMAD.X R27, R23, 0x1, R10, P5 ;  /* 0x00000001171b7824 */ /* 0x000fe200028e060a */
[----:B--2-4-:R-:W-:Y:S01]  /*81f0*/  IADD3 R24, P6, R34, UR9, RZ ;  /* 0x0000000922187c10 */ /* 0x014fe2000ffde0ff */
[----:B------:R-:W-:Y:S01]  /*8200*/  IMAD R15, R148, R11, R15 ;  /* 0x0000000b940f7224 */ /* 0x000fe200078e020f */
[----:B------:R-:W-:Y:S01]  /*8210*/  BSSY B1, `(.L_x_271) ;  /* 0x0000006000017945 */ /* 0x000fe20003800000 */
[----:B------:R-:W-:Y:S02]  /*8220*/  IADD3 R28, P5, R18, R9, RZ ;  /* 0x00000009121c7210 */ /* 0x000fe40007fbe0ff */
[----:B------:R-:W-:Y:S01]  /*8230*/  IADD3.X R25, R35, UR10, RZ, P6, !PT ;  /* 0x0000000a23197c10 */ /* 0x000fe2000b7fe4ff */
[----:B------:R2:W-:Y:S05]  /*8240*/  @P4 STG.E desc[UR14][R26.64], R15 ;  /* 0x0000000f1a004986 */ /* 0x0005ea000c10190e */
[----:B------:R-:W-:Y:S05]  /*8250*/  @!P1 BRA `(.L_x_272) ;  /* 0x0000000000049947 */ /* 0x000fea0003800000 */
[----:B------:R4:W5:Y:S02]  /*8260*/  LDG.E.LTC128B R158, desc[UR14][R24.64] ;  /* 0x0000000e189e7981 */ /* 0x000964000c1e1920 */
.L_x_272:
[----:B------:R-:W-:Y:S05]  /*8270*/  BSYNC B1 ;  /* 0x0000000000017941 */ /* 0x000fea0003800000 */
.L_x_271:
[----:B----45:R-:W-:Y:S01]  /*8280*/  IMAD R24, R158, R13, RZ ;  /* 0x0000000d9e187224 */ /* 0x030fe200078e02ff */
[----:B------:R-:W-:Y:S01]  /*8290*/  ISETP.GT.AND P0, PT, R12, 0x8, P0 ;  /* 0x000000080c00780c */ /* 0x000fe20000704270 */
[----:B------:R-:W-:Y:S01]  /*82a0*/  IMAD.X R29, R19, 0x1, R10, P5 ;  /* 0x00000001131d7824 */ /* 0x000fe200028e060a */
        /* <DEDUP_REMOVED lines=8> */
.L_x_274:
[----:B------:R-:W-:Y:S05]  /*8330*/  BSYNC B1 ;  /* 0x0000000000017941 */ /* 0x000fea0003800000 */
.L_x_273:
[----:B------:R-:W-:Y:S01]  /*8340*/  ISETP.GT.AND P2, PT, R12, 0x8, P2 ;  /* 0x000000080c00780c */ /* 0x000fe20001744270 */
[----:B-----5:R-:W-:Y:S01]  /*8350*/  IMAD R9, R158, R13, RZ ;  /* 0x0000000d9e097224 */ /* 0x020fe200078e02ff */
[----:B------:R-:W-:Y:S01]  /*8360*/  BSSY B1, `(.L_x_275) ;  /* 0x0000008000017945 */ /* 0x000fe20003800000 */
[----:B------:R-:W-:Y:S02]  /*8370*/  IMAD.X R25, R23, 0x1, R16, P5 ;  /* 0x0000000117197824 */ /* 0x000fe400028e0610 */
[----:B------:R-:W-:-:S05]  /*8380*/  IMAD R9, R150, R11, R9 ;  /* 0x0000000b96097224 */ /* 0x000fca00078e0209 */
[----:B------:R0:W-:Y:S01]  /*8390*/  @P0 STG.E desc[UR14][R24.64], R9 ;  /* 0x0000000918000986 */ /* 0x0001e2000c10190e */
[----:B----4-:R-:W-:-:S04]  /*83a0*/  IADD3 R20, P0, R34, UR7, RZ ;  /* 0x0000000722147c10 */ /* 0x010fc8000ff1e0ff */
[----:B------:R-:W-:Y:S01]  /*83b0*/  IADD3.X R21, R35, UR8, RZ, P0, !PT ;  /* 0x0000000823157c10 */ /* 0x000fe200087fe4ff */
[----:B------:R-:W-:Y:S08]  /*83c0*/  @!P2 BRA `(.L_x_276) ;  /* 0x000000000004a947 */ /* 0x000ff00003800000 */
[----:B------:R4:W5:Y:S02]  /*83d0*/  LDG.E.LTC128B R158, desc[UR14][R20.64] ;  /* 0x0000000e149e7981 */ /* 0x000964000c1e1920 */
.L_x_276:
[----:B------:R-:W-:Y:S05]  /*83e0*/  BSYNC B1 ;  /* 0x0000000000017941 */ /* 0x000fea0003800000 */
.L_x_275:
[----:B------:R-:W-:Y:S05]  /*83f0*/  @!P2 BRA `(.L_x_277) ;  /* 0x0000002c0014a947 */ /* 0x000fea0003800000 */
[----:B0-----:R-:W-:Y:S01]  /*8400*/  IADD3 R18, P0, R18, R17, RZ ;  /* 0x0000001112127210 */ /* 0x001fe20007f1e0ff */
[----:B-----5:R-:W-:-:S04]  /*8410*/  IMAD R158, R158, R13, RZ ;  /* 0x0000000d9e9e7224 */ /* 0x020fc800078e02ff */
[----:B------:R-:W-:Y:S02]  /*8420*/  IMAD.X R19, R19, 0x1, R16, P0 ;  /* 0x0000000113137824 */ /* 0x000fe400000e0610 */
[----:B------:R-:W-:-:S05]  /*8430*/  IMAD R151, R151, R11, R158 ;  /* 0x0000000b97977224 */ /* 0x000fca00078e029e */
[----:B------:R0:W-:Y:S01]  /*8440*/  STG.E desc[UR14][R18.64], R151 ;  /* 0x0000009712007986 */ /* 0x0001e2000c10190e */
[----:B------:R-:W-:Y:S05]  /*8450*/  BRA `(.L_x_277) ;  /* 0x0000002800fc7947 */ /* 0x000fea0003800000 */
.L_x_26:
[----:B------:R-:W-:Y:S01]  /*8460*/  ULDC.64 UR8, c[0x0][0x6c0] ;  /* 0x0001b00000087ab9 */ /* 0x000fe20000000a00 */
[----:B------:R-:W-:Y:S01]  /*8470*/  ISETP.GT.AND P2, PT, R15, 0x1, PT ;  /* 0x000000010f00780c */ /* 0x000fe20003f44270 */
[-C--:B--2---:R-:W-:Y:S01]  /*8480*/  IMAD R23, R24, R11.reuse, RZ ;  /* 0x0000000b18177224 */ /* 0x084fe200078e02ff */
[----:B------:R-:W-:Y:S01]  /*8490*/  LEA R18, P1, R156, UR8, 0x2 ;  /* 0x000000089c127c11 */ /* 0x000fe2000f8210ff */
[-C--:B------:R-:W-:Y:S01]  /*84a0*/  IMAD R25, R25, R11.reuse, RZ ;  /* 0x0000000b19197224 */ /* 0x080fe200078e02ff */
[----:B------:R-:W-:Y:S01]  /*84b0*/  ISETP.GT.AND P4, PT, R12, RZ, P2 ;  /* 0x000000ff0c00720c */ /* 0x000fe20001784270 */
[----:B------:R-:W-:Y:S01]  /*84c0*/  IMAD.SHL.U32 R10, R16, 0x20, RZ ;  /* 0x00000020100a7824 */ /* 0x000fe200078e00ff */
[----:B------:R-:W-:Y:S01]  /*84d0*/  LEA.HI.X R19, R156, UR9, R165, 0x2, P1 ;  /* 0x000000099c137c11 */ /* 0x000fe200088f14a5 */
[-C--:B------:R-:W-:Y:S01]  /*84e0*/  IMAD R153, R26, R11.reuse, RZ ;  /* 0x0000000b1a997224 */ /* 0x080fe200078e02ff */
[----:B------:R-:W-:Y:S01]  /*84f0*/  ISETP.GT.AND P1, PT, R12, 0x8, P0 ;  /* 0x000000080c00780c */ /* 0x000fe20000724270 */
[-C--:B------:R-:W-:Y:S01]  /*8500*/  IMAD R27, R27, R11.reuse, RZ ;  /* 0x0000000b1b1b7224 */ /* 0x080fe200078e02ff */
[----:B------:R-:W-:Y:S01]  /*8510*/  ISETP.GT.AND P0, PT, R15, 0x8, PT ;  /* 0x000000080f00780c */ /* 0x000fe20003f04270 */
[----:B------:R0:W-:Y:S01]  /*8520*/  @P5 STG.E desc[UR14][R18.64], R23 ;  /* 0x0000001712005986 */ /* 0x0001e2000c10190e */
[----:B------:R-:W-:Y:S01]  /*8530*/  LEA R20, P5, R16, R18, 0x2 ;  /* 0x0000001210147211 */ /* 0x000fe200078a10ff */
[-C--:B------:R-:W-:Y:S01]  /*8540*/  IMAD R155, R28, R11.reuse, RZ ;  /* 0x0000000b1c9b7224 */ /* 0x080fe200078e02ff */
[----:B------:R-:W-:Y:S01]  /*8550*/  ISETP.GT.AND P2, PT, R12, 0x8, P2 ;  /* 0x000000080c00780c */ /* 0x000fe20001744270 */
[----:B------:R-:W-:Y:S01]  /*8560*/  IMAD R29, R29, R11, RZ ;  /* 0x0000000b1d1d7224 */ /* 0x000fe200078e02ff */
[C-C-:B------:R-:W-:Y:S01]  /*8570*/  LEA.HI.X R21, R16.reuse, R19, R17.reuse, 0x2, P5 ;  /* 0x0000001310157211 */ /* 0x140fe200028f1411 */
[-C--:B------:R-:W-:Y:S01]  /*8580*/  IMAD R31, R31, R11.reuse, RZ ;  /* 0x0000000b1f1f7224 */ /* 0x080fe200078e02ff */
[----:B------:R-:W-:Y:S01]  /*8590*/  SHF.L.U64.HI R9, R16, 0x5, R17 ;  /* 0x0000000510097819 */ /* 0x000fe20000010211 */
[-C--:B------:R-:W-:Y:S01]  /*85a0*/  IMAD R33, R33, R11.reuse, RZ ;  /* 0x0000000b21217224 */ /* 0x080fe200078e02ff */
[----:B------:R-:W-:Y:S01]  /*85b0*/  ISETP.GT.AND P5, PT, R12, RZ, P0 ;  /* 0x000000ff0c00720c */ /* 0x000fe200007a4270 */
[----:B------:R1:W-:Y:S01]  /*85c0*/  @P4 STG.E desc[UR14][R20.64], R25 ;  /* 0x0000001914004986 */ /* 0x0003e2000c10190e */
[-C--:B------:R-:W-:Y:S01]  /*85d0*/  IADD3 R22, P4, R18, R10.reuse, RZ ;  /* 0x0000000a12167210 */ /* 0x080fe20007f9e0ff */
[-C--:B------:R-:W-:Y:S01]  /*85e0*/  IMAD R35, R35, R11.reuse, RZ ;  /* 0x0000000b23237224 */ /* 0x080fe200078e02ff */
[-C--:B------:R-:W-:Y:S01]  /*85f0*/  IADD3 R24, P6, R20, R10.reuse, RZ ;  /* 0x0000000a14187210 */ /* 0x080fe20007fde0ff */
[----:B------:R2:W-:Y:S01]  /*8600*/  @P1 STG.E desc[UR14][R18.64+0x20], R153 ;  /* 0x0000209912001986 */ /* 0x0005e2000c10190e */
[----:B------:R-:W-:Y:S01]  /*8610*/  ISETP.GT.AND P1, PT, R15, 0x9, PT ;  /* 0x000000090f00780c */ /* 0x000fe20003f24270 */
[--C-:B0-----:R-:W-:Y:S01]  /*8620*/  IMAD.X R23, R19, 0x1, R9.reuse, P4 ;  /* 0x0000000113177824 */ /* 0x101fe200020e0609 */
[C---:B------:R-:W-:Y:S01]  /*8630*/  ISETP.GT.AND P0, PT, R12.reuse, 0x8, P0 ;  /* 0x000000080c00780c */ /* 0x040fe20000704270 */
[----:B------:R0:W-:Y:S01]  /*8640*/  @P2 STG.E desc[UR14][R20.64+0x20], R27 ;  /* 0x0000201b14002986 */ /* 0x0001e2000c10190e */
[----:B------:R-:W-:Y:S01]  /*8650*/  ISETP.GT.AND P4, PT, R12, RZ, P1 ;  /* 0x000000ff0c00720c */ /* 0x000fe20000f84270 */
[-C--:B------:R-:W-:Y:S01]  /*8660*/  IMAD R37, R37, R11.reuse, RZ ;  /* 0x0000000b25257224 */ /* 0x080fe200078e02ff */
[----:B------:R-:W-:Y:S01]  /*8670*/  IADD3 R17, P2, R10, 0x20, RZ ;  /* 0x000000200a117810 */ /* 0x000fe20007f5e0ff */
[----:B------:R3:W-:Y:S01]  /*8680*/  @P5 STG.E desc[UR14][R22.64], R155 ;  /* 0x0000009b16005986 */ /* 0x0007e2000c10190e */
[--C-:B-1----:R-:W-:Y:S01]  /*8690*/  IMAD.X R25, R21, 0x1, R9.reuse, P6 ;  /* 0x0000000115197824 */ /* 0x102fe200030e0609 */
[----:B------:R-:W-:Y:S01]  /*86a0*/  ISETP.GT.AND P1, PT, R12, 0x8, P1 ;  /* 0x000000080c00780c */ /* 0x000fe20000f24270 */
[----:B------:R-:W-:Y:S01]  /*86b0*/  IMAD R39, R39, R11, RZ ;  /* 0x0000000b27277224 */ /* 0x000fe200078e02ff */
[----:B--2---:R-:W-:Y:S01]  /*86c0*/  IADD3 R18, P5, R18, R17, RZ ;  /* 0x0000001112127210 */ /* 0x004fe20007fbe0ff */
[----:B------:R-:W-:Y:S01]  /*86d0*/  IMAD.X R16, RZ, RZ, R9, P2 ;  /* 0x000000ffff107224 */ /* 0x000fe200010e0609 */
[----:B------:R-:W-:Y:S01]  /*86e0*/  ISETP.GT.AND P2, PT, R15, 0x10, PT ;  /* 0x000000100f00780c */ /* 0x000fe20003f44270 */
[----:B------:R-:W-:Y:S01]  /*86f0*/  IMAD R153, R30, R11, RZ ;  /* 0x0000000b1e997224 */ /* 0x000fe200078e02ff */
[----:B------:R-:W-:Y:S01]  /*8700*/  IADD3 R26, P6, R22, R10, RZ ;  /* 0x0000000a161a7210 */ /* 0x000fe20007fde0ff */
[--C-:B------:R-:W-:Y:S01]  /*8710*/  IMAD.X R19, R19, 0x1, R16.reuse, P5 ;  /* 0x0000000113137824 */ /* 0x100fe200028e0610 */
[----:B------:R-:W-:Y:S01]  /*8720*/  @P4 STG.E desc[UR14][R24.64], R29 ;  /* 0x0000001d18004986 */ /* 0x000fe2000c10190e */
[----:B0-----:R-:W-:Y:S01]  /*8730*/  IADD3 R20, P4, R20, R17, RZ ;  /* 0x0000001114147210 */ /* 0x001fe20007f9e0ff */
[----:B---3--:R-:W-:Y:S01]  /*8740*/  IMAD R155, R32, R11, RZ ;  /* 0x0000000b209b7224 */ /* 0x008fe200078e02ff */
[----:B------:R-:W-:Y:S01]  /*8750*/  ISETP.GT.AND P5, PT, R12, RZ, P2 ;  /* 0x000000ff0c00720c */ /* 0x000fe200017a4270 */
[----:B------:R0:W-:Y:S01]  /*8760*/  @P0 STG.E desc[UR14][R18.64], R153 ;  /* 0x0000009912000986 */ /* 0x0001e2000c10190e */
[----:B------:R-:W-:Y:S01]  /*8770*/  ISETP.GT.AND P0, PT, R15, 0x11, PT ;  /* 0x000000110f00780c */ /* 0x000fe20003f04270 */
[----:B------:R-:W-:-:S02]  /*8780*/  IMAD.X R21, R21, 0x1, R16, P4 ;  /* 0x0000000115157824 */ /* 0x000fc400020e0610 */
[--C-:B------:R-:W-:Y:S01]  /*8790*/  IMAD.X R27, R23, 0x1, R9.reuse, P6 ;  /* 0x00000001171b7824 */ /* 0x100fe200030e0609 */
[C---:B------:R-:W-:Y:S01]  /*87a0*/  ISETP.GT.AND P4, PT, R12.reuse, RZ, P0 ;  /* 0x000000ff0c00720c */ /* 0x040fe20000784270 */
[-C--:B------:R-:W-:Y:S01]  /*87b0*/  IMAD R41, R41, R11.reuse, RZ ;  /* 0x0000000b29297224 */ /* 0x080fe200078e02ff */
[----:B------:R1:W-:Y:S01]  /*87c0*/  @P1 STG.E desc[UR14][R20.64], R31 ;  /* 0x0000001f14001986 */ /* 0x0003e2000c10190e */
[----:B------:R-:W-:Y:S01]  /*87d0*/  ISETP.GT.AND P1, PT, R12, 0x8, P2 ;  /* 0x000000080c00780c */ /* 0x000fe20001724270 */
[-C--:B------:R-:W-:Y:S01]  /*87e0*/  IMAD R43, R43, R11.reuse, RZ ;  /* 0x0000000b2b2b7224 */ /* 0x080fe200078e02ff */
[-C--:B------:R-:W-:Y:S01]  /*87f0*/  IADD3 R28, P2, R24, R10.reuse, RZ ;  /* 0x0000000a181c7210 */ /* 0x080fe20007f5e0ff */
[----:B------:R-:W-:Y:S01]  /*8800*/  IMAD R45, R45, R11, RZ ;  /* 0x0000000b2d2d7224 */ /* 0x000fe200078e02ff */
[----:B------:R-:W-:Y:S01]  /*8810*/  @P5 STG.E desc[UR14][R26.64], R155 ;  /* 0x0000009b1a005986 */ /* 0x000fe2000c10190e */
[----:B0-----:R-:W-:Y:S01]  /*8820*/  IADD3 R18, P5, R22, R17, RZ ;  /* 0x0000001116127210 */ /* 0x001fe20007fbe0ff */
[-C--:B------:R-:W-:Y:S01]  /*8830*/  IMAD R153, R34, R11.reuse, RZ ;  /* 0x0000000b22997224 */ /* 0x080fe200078e02ff */
[----:B------:R-:W-:Y:S01]  /*8840*/  ISETP.GT.AND P0, PT, R12, 0x8, P0 ;  /* 0x000000080c00780c */ /* 0x000fe20000704270 */
[----:B------:R-:W-:Y:S01]  /*8850*/  IMAD.X R29, R25, 0x1, R9, P2 ;  /* 0x00000001191d7824 */ /* 0x000fe200010e0609 */
[----:B------:R-:W-:Y:S01]  /*8860*/  ISETP.GT.AND P2, PT, R15, 0x18, PT ;  /* 0x000000180f00780c */ /* 0x000fe20003f44270 */
[--C-:B------:R-:W-:Y:S01]  /*8870*/  IMAD.X R19, R23, 0x1, R16.reuse, P5 ;  /* 0x0000000117137824 */ /* 0x100fe200028e0610 */
[----:B------:R-:W-:Y:S01]  /*8880*/  IADD3 R22, P6, R26, R10, RZ ;  /* 0x0000000a1a167210 */ /* 0x000fe20007fde0ff */
[----:B-1----:R-:W-:Y:S01]  /*8890*/  IMAD R31, R36, R11, RZ ;  /* 0x0000000b241f7224 */ /* 0x002fe200078e02ff */
[----:B------:R0:W-:Y:S01]  /*88a0*/  @P4 STG.E desc[UR14][R28.64], R33 ;  /* 0x000000211c004986 */ /* 0x0001e2000c10190e */
[----:B------:R-:W-:Y:S01]  /*88b0*/  IADD3 R20, P4, R24, R17, RZ ;  /* 0x0000001118147210 */ /* 0x000fe20007f9e0ff */
[----:B------:R-:W-:Y:S01]  /*88c0*/  IMAD R47, R47, R11, RZ ;  /* 0x0000000b2f2f7224 */ /* 0x000fe200078e02ff */
        /* <DEDUP_REMOVED lines=9> */
[-C--:B0-----:R-:W-:Y:S01]  /*8960*/  IMAD R33, R38, R11.reuse, RZ ;  /* 0x0000000b26217224 */ /* 0x081fe200078e02ff */
[-C--:B------:R-:W-:Y:S01]  /*8970*/  IADD3 R24, P2, R28, R10.reuse, RZ ;  /* 0x0000000a1c187210 */ /* 0x080fe20007f5e0ff */
[----:B------:R-:W-:Y:S01]  /*8980*/  IMAD R51, R51, R11, RZ ;  /* 0x0000000b33337224 */ /* 0x000fe200078e02ff */
[----:B------:R0:W-:Y:S01]  /*8990*/  @P5 STG.E desc[UR14][R22.64], R31 ;  /* 0x0000001f16005986 */ /* 0x0001e2000c10190e */
[----:B-1----:R-:W-:Y:S01]  /*89a0*/  IADD3 R18, P5, R26, R17, RZ ;  /* 0x000000111a127210 */ /* 0x002fe20007fbe0ff */
[-C--:B------:R-:W-:Y:S01]  /*89b0*/  IMAD R53, R53, R11.reuse, RZ ;  /* 0x0000000b35357224 */ /* 0x080fe200078e02ff */
[----:B------:R-:W-:Y:S01]  /*89c0*/  ISETP.GT.AND P1, PT, R12, 0x8, P1 ;  /* 0x000000080c00780c */ /* 0x000fe20000f24270 */
[----:B------:R-:W-:Y:S01]  /*89d0*/  IMAD.X R25, R29, 0x1, R9, P2 ;  /* 0x000000011d197824 */ /* 0x000fe200010e0609 */
[----:B------:R-:W-:Y:S01]  /*89e0*/  ISETP.GT.AND P2, PT, R15, 0x20, PT ;  /* 0x000000200f00780c */ /* 0x000fe20003f44270 */
[--C-:B------:R-:W-:Y:S01]  /*89f0*/  IMAD.X R19, R27, 0x1, R16.reuse, P5 ;  /* 0x000000011b137824 */ /* 0x100fe200028e0610 */
[----:B------:R-:W-:Y:S01]  /*8a00*/  IADD3 R26, P6, R22, R10, RZ ;  /* 0x0000000a161a7210 */ /* 0x000fe20007fde0ff */
[----:B------:R-:W-:Y:S01]  /*8a10*/  IMAD R55, R55, R11, RZ ;  /* 0x0000000b37377224 */ /* 0x000fe200078e02ff */
[----:B------:R-:W-:Y:S01]  /*8a20*/  @P4 STG.E desc[UR14][R24.64], R37 ;  /* 0x0000002518004986 */ /* 0x000fe2000c10190e */
[----:B--2---:R-:W-:Y:S01]  /*8a30*/  IADD3 R20, P4, R28, R17, RZ ;  /* 0x000000111c147210 */ /* 0x004fe20007f9e0ff */
[----:B------:R-:W-:Y:S01]  /*8a40*/  IMAD R57, R57, R11, RZ ;  /* 0x0000000b39397224 */ /* 0x000fe200078e02ff */
[----:B------:R-:W-:Y:S01]  /*8a50*/  ISETP.GT.AND P5, PT, R12, RZ, P2 ;  /* 0x000000ff0c00720c */ /* 0x000fe200017a4270 */
[----:B------:R1:W-:Y:S01]  /*8a60*/  @P0 STG.E desc[UR14][R18.64], R33 ;  /* 0x0000002112000986 */ /* 0x0003e2000c10190e */
[----:B------:R-:W-:Y:S01]  /*8a70*/  ISETP.GT.AND P0, PT, R15, 0x21, PT ;  /* 0x000000210f00780c */ /* 0x000fe20003f04270 */
[----:B------:R-:W-:-:S02]  /*8a80*/  IMAD.X R21, R29, 0x1, R16, P4 ;  /* 0x000000011d157824 */ /* 0x000fc400020e0610 */
[-C--:B0-----:R-:W-:Y:S01]  /*8a90*/  IMAD R31, R40, R11.reuse, RZ ;  /* 0x0000000b281f7224 */ /* 0x081fe200078e02ff */
[C---:B------:R-:W-:Y:S01]  /*8aa0*/  ISETP.GT.AND P4, PT, R12.reuse, RZ, P0 ;  /* 0x000000ff0c00720c */ /* 0x040fe20000784270 */
[--C-:B------:R-:W-:Y:S01]  /*8ab0*/  IMAD.X R27, R23, 0x1, R9.reuse, P6 ;  /* 0x00000001171b7824 */ /* 0x100fe200030e0609 */
[----:B------:R0:W-:Y:S01]  /*8ac0*/  @P1 STG.E desc[UR14][R20.64], R39 ;  /* 0x0000002714001986 */ /* 0x0001e2000c10190e */
[----:B------:R-:W-:Y:S01]  /*8ad0*/  ISETP.GT.AND P1, PT, R12, 0x8, P2 ;  /* 0x000000080c00780c */ /* 0x000fe20001724270 */
[-C--:B------:R-:W-:Y:S01]  /*8ae0*/  IMAD R59, R59, R11.reuse, RZ ;  /* 0x0000000b3b3b7224 */ /* 0x080fe200078e02ff */
        /* <DEDUP_REMOVED lines=12> */
[----:B0-----:R-:W-:Y:S01]  /*8bb0*/  IADD3 R20, P4, R24, R17, RZ ;  /* 0x0000001118147210 */ /* 0x001fe20007f9e0ff */
[----:B------:R-:W-:Y:S01]  /*8bc0*/  IMAD R65, R65, R11, RZ ;  /* 0x0000000b41417224 */ /* 0x000fe200078e02ff */
[----:B------:R-:W-:Y:S01]  /*8bd0*/  ISETP.GT.AND P5, PT, R12, RZ, P2 ;  /* 0x000000ff0c00720c */ /* 0x000fe200017a4270 */
[----:B------:R0:W-:Y:S01]  /*8be0*/  @P1 STG.E desc[UR14][R18.64], R33 ;  /* 0x0000002112001986 */ /* 0x0001e2000c10190e */
[----:B------:R-:W-:Y:S01]  /*8bf0*/  ISETP.GT.AND P1, PT, R15, 0x29, PT ;  /* 0x000000290f00780c */ /* 0x000fe20003f24270 */
[----:B------:R-:W-:-:S02]  /*8c00*/  IMAD.X R21, R25, 0x1, R16, P4 ;  /* 0x0000000119157824 */ /* 0x000fc400020e0610 */
[-C--:B--2---:R-:W-:Y:S01]  /*8c10*/  IMAD R31, R44, R11.reuse, RZ ;  /* 0x0000000b2c1f7224 */ /* 0x084fe200078e02ff */
        /* <DEDUP_REMOVED lines=8> */
[----:B0-----:R-:W-:Y:S01]  /*8ca0*/  IADD3 R18, P5, R26, R17, RZ ;  /* 0x000000111a127210 */ /* 0x001fe20007fbe0ff */
        /* <DEDUP_REMOVED lines=8> */
[----:B-1----:R-:W-:Y:S01]  /*8d30*/  IADD3 R20, P4, R28, R17, RZ ;  /* 0x000000111c147210 */ /* 0x002fe20007f9e0ff */
        /* <DEDUP_REMOVED lines=113> */
[--C-:B------:R-:W-:Y:S01]  /*9450*/  IMAD.X R29, R25, 0x1, R9.reuse, P2 ;  /* 0x00000001191d7824 */ /* 0x100fe200010e0609 */
[----:B------:R-:W-:Y:S01]  /*9460*/  ISETP.GT.AND P2, PT, R15, 0x58, PT ;  /* 0x000000580f00780c */ /* 0x000fe20003f44270 */
[--C-:B------:R-:W-:Y:S01]  /*9470*/  IMAD.X R19, R23, 0x1, R16.reuse, P5 ;  /* 0x0000000117137824 */ /* 0x100fe200028e0610 */
[-C--:B------:R-:W-:Y:S01]  /*9480*/  IADD3 R22, P6, R26, R10.reuse, RZ ;  /* 0x0000000a1a167210 */ /* 0x080fe20007fde0ff */
[-C--:B------:R-:W-:Y:S01]  /*9490*/  IMAD R111, R111, R11.reuse, RZ ;  /* 0x0000000b6f6f7224 */ /* 0x080fe200078e02ff */
[----:B------:R-:W-:Y:S01]  /*94a0*/  @P4 STG.E desc[UR14][R28.64], R65 ;  /* 0x000000411c004986 */ /* 0x000fe2000c10190e */
[----:B------:R-:W-:Y:S01]  /*94b0*/  ISETP.GT.AND P5, PT, R12, RZ, P2 ;  /* 0x000000ff0c00720c */ /* 0x000fe200017a4270 */
[----:B------:R-:W-:Y:S01]  /*94c0*/  IMAD R113, R113, R11, RZ ;  /* 0x0000000b71717224 */ /* 0x000fe200078e02ff */
[----:B-1----:R-:W-:Y:S01]  /*94d0*/  IADD3 R20, P4, R24, R17, RZ ;  /* 0x0000001118147210 */ /* 0x002fe20007f9e0ff */
[----:B------:R0:W-:Y:S01]  /*94e0*/  @P1 STG.E desc[UR14][R18.64], R33 ;  /* 0x0000002112001986 */ /* 0x0001e2000c10190e */
[----:B------:R-:W-:Y:S01]  /*94f0*/  ISETP.GT.AND P1, PT, R15, 0x59, PT ;  /* 0x000000590f00780c */ /* 0x000fe20003f24270 */
[-C--:B--2---:R-:W-:Y:S01]  /*9500*/  IMAD R31, R68, R11.reuse, RZ ;  /* 0x0000000b441f7224 */ /* 0x084fe200078e02ff */
[C---:B------:R-:W-:Y:S01]  /*9510*/  ISETP.GT.AND P2, PT, R12.reuse, 0x8, P2 ;  /* 0x000000080c00780c */ /* 0x040fe20001744270 */
[----:B------:R-:W-:Y:S01]  /*9520*/  IMAD.X R21, R25, 0x1, R16, P4 ;  /* 0x0000000119157824 */ /* 0x000fe200020e0610 */
[C---:B------:R-:W-:Y:S01]  /*9530*/  ISETP.GT.AND P4, PT, R12.reuse, RZ, P1 ;  /* 0x000000ff0c00720c */ /* 0x040fe20000f84270 */
[----:B------:R-:W-:Y:S01]  /*9540*/  IMAD.X R23, R27, 0x1, R9, P6 ;  /* 0x000000011b177824 */ /* 0x000fe200030e0609 */
[----:B------:R-:W-:Y:S01]  /*9550*/  ISETP.GT.AND P1, PT, R12, 0x8, P1 ;  /* 0x000000080c00780c */ /* 0x000fe20000f24270 */
[-C--:B------:R-:W-:Y:S01]  /*9560*/  IMAD R115, R115, R11.reuse, RZ ;  /* 0x0000000b73737224 */ /* 0x080fe200078e02ff */
[----:B------:R1:W-:Y:S01]  /*9570*/  @P0 STG.E desc[UR14][R20.64], R67 ;  /* 0x0000004314000986 */ /* 0x0003e2000c10190e */
[----:B------:R-:W-:Y:S01]  /*9580*/  IADD3 R24, P0, R28, R10, RZ ;  /* 0x0000000a1c187210 */ /* 0x000fe20007f1e0ff */
[----:B------:R-:W-:-:S02]  /*9590*/  IMAD R117, R117, R11, RZ ;  /* 0x0000000b75757224 */ /* 0x000fc400078e02ff */
[----:B------:R2:W-:Y:S01]  /*95a0*/  @P5 STG.E desc[UR14][R22.64], R31 ;  /* 0x0000001f16005986 */ /* 0x0005e2000c10190e */
[----:B0-----:R-:W-:Y:S01]  /*95b0*/  IADD3 R18, P5, R26, R17, RZ ;  /* 0x000000111a127210 */ /* 0x001fe20007fbe0ff */
[--C-:B------:R-:W-:Y:S01]  /*95c0*/  IMAD.X R25, R29, 0x1, R9.reuse, P0 ;  /* 0x000000011d197824 */ /* 0x100fe200000e0609 */
[----:B------:R-:W-:Y:S01]  /*95d0*/  ISETP.GT.AND P0, PT, R15, 0x60, PT ;  /* 0x000000600f00780c */ /* 0x000fe20003f04270 */
[----:B------:R-:W-:Y:S01]  /*95e0*/  IMAD R33, R70, R11, RZ ;  /* 0x0000000b46217224 */ /* 0x000fe200078e02ff */
[-C--:B------:R-:W-:Y:S01]  /*95f0*/  IADD3 R26, P6, R22, R10.reuse, RZ ;  /* 0x0000000a161a7210 */ /* 0x080fe20007fde0ff */
[--C-:B------:R-:W-:Y:S01]  /*9600*/  IMAD.X R19, R27, 0x1, R16.reuse, P5 ;  /* 0x000000011b137824 */ /* 0x100fe200028e0610 */
[----:B------:R-:W-:Y:S01]  /*9610*/  @P4 STG.E desc[UR14][R24.64], R69 ;  /* 0x0000004518004986 */ /* 0x000fe2000c10190e */
[----:B-1----:R-:W-:Y:S01]  /*9620*/  IADD3 R20, P5, R28, R17, RZ ;  /* 0x000000111c147210 */ /* 0x002fe20007fbe0ff */
[-C--:B------:R-:W-:Y:S01]  /*9630*/  IMAD R119, R119, R11.reuse, RZ ;  /* 0x0000000b77777224 */ /* 0x080fe200078e02ff */
[C---:B------:R-:W-:Y:S01]  /*9640*/  ISETP.GT.AND P4, PT, R12.reuse, RZ, P0 ;  /* 0x000000ff0c00720c */ /* 0x040fe20000784270 */
[----:B------:R0:W-:Y:S01]  /*9650*/  @P2 STG.E desc[UR14][R18.64], R33 ;  /* 0x0000002112002986 */ /* 0x0001e2000c10190e */
[----:B------:R-:W-:Y:S01]  /*9660*/  ISETP.GT.AND P2, PT, R15, 0x61, PT ;  /* 0x000000610f00780c */ /* 0x000fe20003f44270 */
[--C-:B------:R-:W-:Y:S01]  /*9670*/  IMAD.X R21, R29, 0x1, R16.reuse, P5 ;  /* 0x000000011d157824 */ /* 0x100fe200028e0610 */
[----:B------:R-:W-:Y:S01]  /*9680*/  ISETP.GT.AND P0, PT, R12, 0x8, P0 ;  /* 0x000000080c00780c */ /* 0x000fe20000704270 */
[-C--:B--2---:R-:W-:Y:S01]  /*9690*/  IMAD R31, R72, R11.reuse, RZ ;  /* 0x0000000b481f7224 */ /* 0x084fe200078e02ff */
[----:B------:R-:W-:Y:S01]  /*96a0*/  ISETP.GT.AND P5, PT, R12, RZ, P2 ;  /* 0x000000ff0c00720c */ /* 0x000fe200017a4270 */
[--C-:B------:R-:W-:Y:S01]  /*96b0*/  IMAD.X R27, R23, 0x1, R9.reuse, P6 ;  /* 0x00000001171b7824 */ /* 0x100fe200030e0609 */
[----:B------:R1:W-:Y:S01]  /*96c0*/  @P1 STG.E desc[UR14][R20.64], R71 ;  /* 0x0000004714001986 */ /* 0x0003e2000c10190e */
[-C--:B------:R-:W-:Y:S01]  /*96d0*/  IADD3 R28, P1, R24, R10.reuse, RZ ;  /* 0x0000000a181c7210 */ /* 0x080fe20007f3e0ff */
[-C--:B------:R-:W-:Y:S01]  /*96e0*/  IMAD R121, R121, R11.reuse, RZ ;  /* 0x0000000b79797224 */ /* 0x080fe200078e02ff */
[----:B------:R-:W-:Y:S01]  /*96f0*/  ISETP.GT.AND P2, PT, R12, 0x8, P2 ;  /* 0x000000080c00780c */ /* 0x000fe20001744270 */
[----:B------:R-:W-:Y:S01]  /*9700*/  IMAD R123, R123, R11, RZ ;  /* 0x0000000b7b7b7224 */ /* 0x000fe200078e02ff */
        /* <DEDUP_REMOVED lines=105> */
[----:B------:R-:W-:Y:S01]  /*9da0*/  IMAD.X R21, R25, 0x1, R16, P5 ;  /* 0x0000000119157824 */ /* 0x000fe200028e0610 */
[----:B------:R-:W-:Y:S01]  /*9db0*/  ISETP.GT.AND P2, PT, R12, 0x8, P2 ;  /* 0x000000080c00780c */ /* 0x000fe20001744270 */
[-C--:B--2---:R-:W-:Y:S01]  /*9dc0*/  IMAD R31, R92, R11.reuse, RZ ;  /* 0x0000000b5c1f7224 */ /* 0x084fe200078e02ff */
[----:B------:R-:W-:Y:S01]  /*9dd0*/  ISETP.GT.AND P5, PT, R12, RZ, P1 ;  /* 0x000000ff0c00720c */ /* 0x000fe20000fa4270 */
[----:B------:R-:W-:Y:S01]  /*9de0*/  IMAD.X R23, R27, 0x1, R9, P6 ;  /* 0x000000011b177824 */ /* 0x000fe200030e0609 */
[----:B------:R1:W-:Y:S01]  /*9df0*/  @P0 STG.E desc[UR14][R20.64], R91 ;  /* 0x0000005b14000986 */ /* 0x0003e2000c10190e */
[----:B------:R-:W-:Y:S01]  /*9e00*/  IADD3 R24, P0, R28, R10, RZ ;  /* 0x0000000a1c187210 */ /* 0x000fe20007f1e0ff */
[----:B------:R-:W-:Y:S01]  /*9e10*/  IMAD R151, R151, R11, RZ ;  /* 0x0000000b97977224 */ /* 0x000fe200078e02ff */
[----:B------:R-:W-:-:S02]  /*9e20*/  ISETP.GT.AND P1, PT, R12, 0x8, P1 ;  /* 0x000000080c00780c */ /* 0x000fc40000f24270 */
        /* <DEDUP_REMOVED lines=8> */
[----:B-1----:R-:W-:Y:S02]  /*9eb0*/  IADD3 R20, P5, R28, R17, RZ ;  /* 0x000000111c147210 */ /* 0x002fe40007fbe0ff */
[C---:B------:R-:W-:Y:S01]  /*9ec0*/  ISETP.GT.AND P4, PT, R12.reuse, RZ, P0 ;  /* 0x000000ff0c00720c */ /* 0x040fe20000784270 */
[----:B------:R0:W-:Y:S01]  /*9ed0*/  @P2 STG.E desc[UR14][R18.64], R33 ;  /* 0x0000002112002986 */ /* 0x0001e2000c10190e */
[----:B------:R-:W-:Y:S01]  /*9ee0*/  ISETP.GT.AND P2, PT, R15, 0x91, PT ;  /* 0x000000910f00780c */ /* 0x000fe20003f44270 */
[----:B------:R-:W-:Y:S01]  /*9ef0*/  IMAD.X R21, R29, 0x1, R16, P5 ;  /* 0x000000011d157824 */ /* 0x000fe200028e0610 */
[----:B------:R-:W-:Y:S01]  /*9f00*/  ISETP.GT.AND P0, PT, R12, 0x8, P0 ;  /* 0x000000080c00780c */ /* 0x000fe20000704270 */
[----:B--2---:R-:W-:Y:S01]  /*9f10*/  IMAD R31, R96, R11, RZ ;  /* 0x0000000b601f7224 */ /* 0x004fe200078e02ff */
[----:B------:R-:W-:Y:S01]  /*9f20*/  ISETP.GT.AND P5, PT, R12, RZ, P2 ;  /* 0x000000ff0c00720c */ /* 0x000fe200017a4270 */
[----:B------:R-:W-:Y:S01]  /*9f30*/  IMAD.X R27, R23, 0x1, R9, P6 ;  /* 0x00000001171b7824 */ /* 0x000fe200030e0609 */
[----:B------:R1:W-:Y:S01]  /*9f40*/  @P1 STG.E desc[UR14][R20.64], R95 ;  /* 0x0000005f14001986 */ /* 0x0003e2000c10190e */
[----:B------:R-:W-:-:S02]  /*9f50*/  IADD3 R28, P1, R24, R10, RZ ;  /* 0x0000000a181c7210 */ /* 0x000fc40007f3e0ff */
[----:B------:R-:W-:Y:S02]  /*9f60*/  ISETP.GT.AND P2, PT, R12, 0x8, P2 ;  /* 0x000000080c00780c */ /* 0x000fe40001744270 */
[----:B------:R2:W-:Y:S01]  /*9f70*/  @P4 STG.E desc[UR14][R26.64], R31 ;  /* 0x0000001f1a004986 */ /* 0x0005e2000c10190e */
[----:B0-----:R-:W-:Y:S01]  /*9f80*/  IADD3 R18, P4, R22, R17, RZ ;  /* 0x0000001116127210 */ /* 0x001fe20007f9e0ff */
[----:B------:R-:W-:Y:S01]  /*9f90*/  IMAD.X R29, R25, 0x1, R9, P1 ;  /* 0x00000001191d7824 */ /* 0x000fe200008e0609 */
[----:B------:R-:W-:Y:S01]  /*9fa0*/  ISETP.GT.AND P1, PT, R15, 0x98, PT ;  /* 0x000000980f00780c */ /* 0x000fe20003f24270 */
[----:B------:R-:W-:Y:S01]  /*9fb0*/  IMAD R33, R98, R11, RZ ;  /* 0x0000000b62217224 */ /* 0x000fe200078e02ff */
[----:B------:R-:W-:Y:S01]  /*9fc0*/  IADD3 R22, P6, R26, R10, RZ ;  /* 0x0000000a1a167210 */ /* 0x000fe20007fde0ff */
[----:B------:R-:W-:Y:S01]  /*9fd0*/  IMAD.X R19, R23, 0x1, R16, P4 ;  /* 0x0000000117137824 */ /* 0x000fe200020e0610 */
[----:B------:R-:W-:Y:S01]  /*9fe0*/  @P5 STG.E desc[UR14][R28.64], R97 ;  /* 0x000000611c005986 */ /* 0x000fe2000c10190e */
[----:B-1----:R-:W-:-:S02]  /*9ff0*/  IADD3 R20, P5, R24, R17, RZ ;  /* 0x0000001118147210 */ /* 0x002fc40007fbe0ff */
        /* <DEDUP_REMOVED lines=9> */
[----:B------:R-:W-:Y:S02]  /*a090*/  IADD3 R24, P2, R28, R10, RZ ;  /* 0x0000000a1c187210 */ /* 0x000fe40007f5e0ff */
        /* <DEDUP_REMOVED lines=189> */
[----:B------:R-:W-:-:S02]  /*ac70*/  ISETP.GT.AND P4, PT, R12, RZ, P2 ;  /* 0x000000ff0c00720c */ /* 0x000fc40001784270 */
        /* <DEDUP_REMOVED lines=8> */
[----:B------:R-:W-:Y:S02]  /*ad00*/  ISETP.GT.AND P1, PT, R12, 0x8, P1 ;  /* 0x000000080c00780c */ /* 0x000fe40000f24270 */
[----:B------:R1:W-:Y:S01]  /*ad10*/  @P0 STG.E desc[UR14][R20.64], R139 ;  /* 0x0000008b14000986 */ /* 0x0003e2000c10190e */
[----:B------:R-:W-:Y:S01]  /*ad20*/  IADD3 R24, P0, R28, R10, RZ ;  /* 0x0000000a1c187210 */ /* 0x000fe20007f1e0ff */
[----:B0-----:R-:W-:-:S02]  /*ad30*/  IMAD R33, R142, R11, RZ ;  /* 0x0000000b8e217224 */ /* 0x001fc400078e02ff */
[----:B------:R0:W-:Y:S01]  /*ad40*/  @P4 STG.E desc[UR14][R22.64], R31 ;  /* 0x0000001f16004986 */ /* 0x0001e2000c10190e */
[-C--:B------:R-:W-:Y:S01]  /*ad50*/  IADD3 R18, P4, R26, R17.reuse, RZ ;  /* 0x000000111a127210 */ /* 0x080fe20007f9e0ff */
[----:B------:R-:W-:Y:S01]  /*ad60*/  IMAD.X R25, R29, 0x1, R9, P0 ;  /* 0x000000011d197824 */ /* 0x000fe200000e0609 */
[----:B------:R-:W-:Y:S02]  /*ad70*/  ISETP.GT.AND P0, PT, R15, 0xf0, PT ;  /* 0x000000f00f00780c */ /* 0x000fe40003f04270 */
[----:B------:R-:W-:Y:S01]  /*ad80*/  IADD3 R26, P6, R22, R10, RZ ;  /* 0x0000000a161a7210 */ /* 0x000fe20007fde0ff */
[--C-:B------:R-:W-:Y:S01]  /*ad90*/  IMAD.X R19, R27, 0x1, R16.reuse, P4 ;  /* 0x000000011b137824 */ /* 0x100fe200020e0610 */
[----:B------:R-:W-:Y:S01]  /*ada0*/  @P5 STG.E desc[UR14][R24.64], R141 ;  /* 0x0000008d18005986 */ /* 0x000fe2000c10190e */
[----:B-1----:R-:W-:Y:S02]  /*adb0*/  IADD3 R20, P5, R28, R17, RZ ;  /* 0x000000111c147210 */ /* 0x002fe40007fbe0ff */
[----:B------:R-:W-:Y:S01]  /*adc0*/  ISETP.GT.AND P4, PT, R12, RZ, P0 ;  /* 0x000000ff0c00720c */ /* 0x000fe20000784270 */
[----:B------:R1:W-:Y:S01]  /*add0*/  @P2 STG.E desc[UR14][R18.64], R33 ;  /* 0x0000002112002986 */ /* 0x0003e2000c10190e */
[----:B------:R-:W-:Y:S01]  /*ade0*/  ISETP.GT.AND P2, PT, R15, 0xf1, PT ;  /* 0x000000f10f00780c */ /* 0x000fe20003f44270 */
[----:B------:R-:W-:-:S02]  /*adf0*/  IMAD.X R21, R29, 0x1, R16, P5 ;  /* 0x000000011d157824 */ /* 0x000fc400028e0610 */
[--C-:B------:R-:W-:Y:S01]  /*ae00*/  IMAD.X R27, R23, 0x1, R9.reuse, P6 ;  /* 0x00000001171b7824 */ /* 0x100fe200030e0609 */
[----:B------:R-:W-:Y:S01]  /*ae10*/  ISETP.GT.AND P5, PT, R12, RZ, P2 ;  /* 0x000000ff0c00720c */ /* 0x000fe200017a4270 */
[----:B0-----:R-:W-:Y:S01]  /*ae20*/  IMAD R31, R144, R11, RZ ;  /* 0x0000000b901f7224 */ /* 0x001fe200078e02ff */
[----:B------:R-:W-:Y:S01]  /*ae30*/  ISETP.GT.AND P6, PT, R12, 0x8, P0 ;  /* 0x000000080c00780c */ /* 0x000fe200007c4270 */
[----:B------:R0:W-:Y:S01]  /*ae40*/  @P1 STG.E desc[UR14][R20.64], R143 ;  /* 0x0000008f14001986 */ /* 0x0001e2000c10190e */
[----:B------:R-:W-:Y:S02]  /*ae50*/  IADD3 R28, P0, R24, R10, RZ ;  /* 0x0000000a181c7210 */ /* 0x000fe40007f1e0ff */
[----:B------:R-:W-:Y:S01]  /*ae60*/  ISETP.GT.AND P2, PT, R12, 0x8, P2 ;  /* 0x000000080c00780c */ /* 0x000fe20001744270 */
[----:B------:R2:W-:Y:S01]  /*ae70*/  @P4 STG.E desc[UR14][R26.64], R31 ;  /* 0x0000001f1a004986 */ /* 0x0005e2000c10190e */
[----:B-1----:R-:W-:Y:S01]  /*ae80*/  IADD3 R18, P1, R22, R17, RZ ;  /* 0x0000001116127210 */ /* 0x002fe20007f3e0ff */
[----:B------:R-:W-:Y:S01]  /*ae90*/  IMAD.X R29, R25, 0x1, R9, P0 ;  /* 0x00000001191d7824 */ /* 0x000fe200000e0609 */
[----:B------:R-:W-:Y:S01]  /*aea0*/  ISETP.GT.AND P0, PT, R15, 0xf8, PT ;  /* 0x000000f80f00780c */ /* 0x000fe20003f04270 */
[----:B------:R-:W-:-:S02]  /*aeb0*/  IMAD R33, R146, R11, RZ ;  /* 0x0000000b92217224 */ /* 0x000fc400078e02ff */
[--C-:B------:R-:W-:Y:S01]  /*aec0*/  IMAD.X R19, R23, 0x1, R16.reuse, P1 ;  /* 0x0000000117137824 */ /* 0x100fe200008e0610 */
[----:B------:R-:W-:Y:S01]  /*aed0*/  @P5 STG.E desc[UR14][R28.64], R145 ;  /* 0x000000911c005986 */ /* 0x000fe2000c10190e */
[-C--:B0-----:R-:W-:Y:S02]  /*aee0*/  IADD3 R20, P4, R24, R17.reuse, RZ ;  /* 0x0000001118147210 */ /* 0x081fe40007f9e0ff */
[CC--:B------:R-:W-:Y:S01]  /*aef0*/  IADD3 R22, P5, R26.reuse, R10.reuse, RZ ;  /* 0x0000000a1a167210 */ /* 0x0c0fe20007fbe0ff */
[----:B------:R0:W-:Y:S01]  /*af00*/  @P6 STG.E desc[UR14][R18.64], R33 ;  /* 0x0000002112006986 */ /* 0x0001e2000c10190e */
[----:B------:R-:W-:Y:S01]  /*af10*/  ISETP.GT.AND P1, PT, R15, 0xf9, PT ;  /* 0x000000f90f00780c */ /* 0x000fe20003f24270 */
[--C-:B------:R-:W-:Y:S01]  /*af20*/  IMAD.X R21, R25, 0x1, R16.reuse, P4 ;  /* 0x0000000119157824 */ /* 0x100fe200020e0610 */
[----:B--2---:R-:W-:Y:S01]  /*af30*/  IADD3 R26, P4, R26, R17, RZ ;  /* 0x000000111a1a7210 */ /* 0x004fe20007f9e0ff */
[C-C-:B------:R-:W-:Y:S01]  /*af40*/  IMAD.X R23, R27.reuse, 0x1, R9.reuse, P5 ;  /* 0x000000011b177824 */ /* 0x140fe200028e0609 */
[----:B------:R-:W-:Y:S01]  /*af50*/  ISETP.GT.AND P6, PT, R12, RZ, P0 ;  /* 0x000000ff0c00720c */ /* 0x000fe200007c4270 */
[-C--:B------:R-:W-:Y:S01]  /*af60*/  IMAD R15, R150, R11.reuse, RZ ;  /* 0x0000000b960f7224 */ /* 0x080fe200078e02ff */
[----:B------:R-:W-:Y:S01]  /*af70*/  IADD3 R24, P5, R28, R10, RZ ;  /* 0x0000000a1c187210 */ /* 0x000fe20007fbe0ff */
[----:B------:R-:W-:Y:S01]  /*af80*/  IMAD.X R27, R27, 0x1, R16, P4 ;  /* 0x000000011b1b7824 */ /* 0x000fe200020e0610 */
[C---:B------:R-:W-:Y:S01]  /*af90*/  ISETP.GT.AND P4, PT, R12.reuse, RZ, P1 ;  /* 0x000000ff0c00720c */ /* 0x040fe20000f84270 */
[----:B------:R1:W-:Y:S01]  /*afa0*/  @P2 STG.E desc[UR14][R20.64], R147 ;  /* 0x0000009314002986 */ /* 0x0003e2000c10190e */
[C---:B------:R-:W-:Y:S01]  /*afb0*/  ISETP.GT.AND P0, PT, R12.reuse, 0x8, P0 ;  /* 0x000000080c00780c */ /* 0x040fe20000704270 */
[----:B------:R-:W-:Y:S01]  /*afc0*/  IMAD.X R25, R29, 0x1, R9, P5 ;  /* 0x000000011d197824 */ /* 0x000fe200028e0609 */
[----:B------:R-:W-:Y:S01]  /*afd0*/  ISETP.GT.AND P1, PT, R12, 0x8, P1 ;  /* 0x000000080c00780c */ /* 0x000fe20000f24270 */
[----:B------:R-:W-:Y:S01]  /*afe0*/  IMAD R9, R148, R11, RZ ;  /* 0x0000000b94097224 */ /* 0x000fe200078e02ff */
[----:B0-----:R-:W-:-:S04]  /*aff0*/  IADD3 R18, P5, R28, R17, RZ ;  /* 0x000000111c127210 */ /* 0x001fc80007fbe0ff */
[----:B------:R1:W-:Y:S01]  /*b000*/  @P6 STG.E desc[UR14][R22.64], R9 ;  /* 0x0000000916006986 */ /* 0x0003e2000c10190e */
[----:B------:R-:W-:-:S03]  /*b010*/  IMAD.X R19, R29, 0x1, R16, P5 ;  /* 0x000000011d137824 */ /* 0x000fc600028e0610 */
[----:B------:R1:W-:Y:S04]  /*b020*/  @P4 STG.E desc[UR14][R24.64], R149 ;  /* 0x0000009518004986 */ /* 0x0003e8000c10190e */
[----:B------:R1:W-:Y:S04]  /*b030*/  @P0 STG.E desc[UR14][R26.64], R15 ;  /* 0x0000000f1a000986 */ /* 0x0003e8000c10190e */
[----:B------:R1:W-:Y:S02]  /*b040*/  @P1 STG.E desc[UR14][R18.64], R151 ;  /* 0x0000009712001986 */ /* 0x0003e4000c10190e */
.L_x_277:
[----:B------:R-:W-:Y:S05]  /*b050*/  BSYNC B0 ;  /* 0x0000000000007941 */ /* 0x000fea0003800000 */
.L_x_25:
[----:B------:R-:W-:Y:S01]  /*b060*/  ULDC UR8, c[0x0][0xc] ;  /* 0x0000030000087ab9 */ /* 0x000fe20000000800 */
[----:B------:R-:W-:Y:S01]  /*b070*/  ULDC UR9, c[0x0][0x10] ;  /* 0x0000040000097ab9 */ /* 0x000fe20000000800 */
[----:B01----:R-:W0:Y:S01]  /*b080*/  LDC R9, c[0x0][0x14] ;  /* 0x00000500ff097b82 */ /* 0x003e220000000800 */
[----:B------:R-:W-:Y:S01]  /*b090*/  UIMAD.WIDE.U32 UR8, UR8, UR9, URZ ;  /* 0x00000009080872a5 */ /* 0x000fe2000f8e003f */
[----:B------:R-:W-:Y:S01]  /*b0a0*/  PRMT R12, RZ, 0x7610, R12 ;  /* 0x00007610ff0c7816 */ /* 0x000fe2000000000c */
[----:B------:R-:W-:-:S04]  /*b0b0*/  IMAD.MOV.U32 R10, RZ, RZ, -0x1 ;  /* 0xffffffffff0a7424 */ /* 0x000fc800078e00ff */
[----:B0-----:R-:W-:-:S04]  /*b0c0*/  IMAD.WIDE.U32 R2, R9, UR8, R2 ;  /* 0x0000000809027c25 */ /* 0x001fc8000f8e0002 */
[----:B------:R-:W-:Y:S01]  /*b0d0*/  IMAD R9, R9, UR9, RZ ;  /* 0x0000000909097c24 */ /* 0x000fe2000f8e02ff */
[----:B------:R-:W-:Y:S02]  /*b0e0*/  ULDC.64 UR8, c[0x0][0x750] ;  /* 0x0001d40000087ab9 */ /* 0x000fe40000000a00 */
[----:B------:R-:W-:Y:S01]  /*b0f0*/  ISETP.GE.U32.AND P0, PT, R2, UR8, PT ;  /* 0x0000000802007c0c */ /* 0x000fe2000bf06070 */
[----:B------:R-:W-:Y:S02]  /*b100*/  IMAD.IADD R3, R3, 0x1, R9 ;  /* 0x0000000103037824 */ /* 0x000fe400078e0209 */
[----:B------:R-:W-:-:S03]  /*b110*/  IMAD.MOV.U32 R9, RZ, RZ, -0x1 ;  /* 0xffffffffff097424 */ /* 0x000fc600078e00ff */
[----:B------:R-:W-:-:S13]  /*b120*/  ISETP.GE.U32.AND.EX P0, PT, R3, UR9, PT, P0 ;  /* 0x0000000903007c0c */ /* 0x000fda000bf06100 */
[----:B------:R-:W-:Y:S05]  /*b130*/  @P0 BRA `(.L_x_278) ;  /* 0x0000000400640947 */ /* 0x000fea0003800000 */
[----:B------:R-:W0:Y:S01]  /*b140*/  S2R R12, SR_CTAID.X ;  /* 0x00000000000c7919 */ /* 0x000e220000002500 */
[----:B----4-:R-:W1:Y:S01]  /*b150*/  LDC.64 R20, c[0x0][0x728] ;  /* 0x0001ca00ff147b82 */ /* 0x010e620000000a00 */
[----:B------:R-:W-:Y:S01]  /*b160*/  ULDC UR7, c[0x0][0x150] ;  /* 0x0000540000077ab9 */ /* 0x000fe20000000800 */
[----:B------:R-:W-:Y:S01]  /*b170*/  IMAD.MOV.U32 R18, RZ, RZ, R2 ;  /* 0x000000ffff127224 */ /* 0x000fe200078e0002 */
[----:B--2---:R-:W2:Y:S01]  /*b180*/  S2R R26, SR_CTAID.Y ;  /* 0x00000000001a7919 */ /* 0x004ea20000002600 */
[----:B------:R-:W-:-:S04]  /*b190*/  IMAD.MOV.U32 R19, RZ, RZ, R3 ;  /* 0x000000ffff137224 */ /* 0x000fc800078e0003 */
[----:B------:R-:W4:Y:S08]  /*b1a0*/  LDC R27, c[0x0][0x144] ;  /* 0x00005100ff1b7b82 */ /* 0x000f300000000800 */
[----:B------:R-:W2:Y:S08]  /*b1b0*/  LDC R10, c[0x0][0x730] ;  /* 0x0001cc00ff0a7b82 */ /* 0x000eb00000000800 */
[----:B------:R-:W2:Y:S01]  /*b1c0*/  LDC.64 R24, c[0x0][0x720] ;  /* 0x0001c800ff187b82 */ /* 0x000ea20000000a00 */
[----:B-1----:R-:W-:-:S04]  /*b1d0*/  ISETP.NE.U32.AND P0, PT, R20, RZ, PT ;  /* 0x000000ff1400720c */ /* 0x002fc80003f05070 */
[----:B------:R-:W-:Y:S02]  /*b1e0*/  ISETP.NE.AND.EX P0, PT, R21, RZ, PT, P0 ;  /* 0x000000ff1500720c */ /* 0x000fe40003f05300 */
[----:B0-----:R-:W-:-:S05]  /*b1f0*/  I2FP.F32.U32 R9, R12 ;  /* 0x0000000c00097245 */ /* 0x001fca0000201000 */
[----:B------:R-:W-:-:S04]  /*b200*/  FMUL R9, R9, UR7 ;  /* 0x0000000709097c20 */ /* 0x000fc80008400000 */
[----:B------:R0:W1:Y:S02]  /*b210*/  F2I.U32.TRUNC.NTZ R22, R9 ;  /* 0x0000000900167305 */ /* 0x000064000020f000 */
[----:B----4-:R-:W-:Y:S05]  /*b220*/  @!P0 BRA `(.L_x_279) ;  /* 0x0000000000288947 */ /* 0x010fea0003800000 */
[----:B0-----:R-:W0:Y:S02]  /*b230*/  LDC R9, c[0x0][0x734] ;  /* 0x0001cd00ff097b82 */ /* 0x001e240000000800 */
        /* <DEDUP_REMOVED lines=9> */
.L_x_279:
[-CC-:B--2---:R-:W-:Y:S01]  /*b2d0*/  SHF.R.U64 R20, R18, R10.reuse, R19.reuse ;  /* 0x0000000a12147219 */ /* 0x184fe20000001213 */
[----:B------:R-:W2:Y:S01]  /*b2e0*/  LDC.64 R30, c[0x0][0x740] ;  /* 0x0001d000ff1e7b82 */ /* 0x000ea20000000a00 */
[----:B0-----:R-:W-:Y:S01]  /*b2f0*/  SHF.R.U32.HI R9, RZ, R10, R19 ;  /* 0x0000000aff097219 */ /* 0x001fe20000011613 */
[----:B-1----:R-:W-:Y:S01]  /*b300*/  IMAD.MOV R22, RZ, RZ, -R22 ;  /* 0x000000ffff167224 */ /* 0x002fe200078e0a16 */
[----:B------:R-:W-:Y:S01]  /*b310*/  IADD3 R17, P0, RZ, -R20, RZ ;  /* 0x80000014ff117210 */ /* 0x000fe20007f1e0ff */
[----:B------:R-:W-:Y:S02]  /*b320*/  ULDC UR7, c[0x0][0x154] ;  /* 0x0000550000077ab9 */ /* 0x000fe40000000800 */
[----:B------:R-:W-:Y:S02]  /*b330*/  IMAD R27, R27, R22, R12 ;  /* 0x000000161b1b7224 */ /* 0x000fe400078e020c */
[----:B------:R-:W0:Y:S01]  /*b340*/  LDC R16, c[0x0][0x718] ;  /* 0x0001c600ff107b82 */ /* 0x000e220000000800 */
[----:B------:R-:W-:-:S02]  /*b350*/  IMAD.X R9, RZ, RZ, ~R9, P0 ;  /* 0x000000ffff097224 */ /* 0x000fc400000e0e09 */
[----:B------:R-:W-:-:S04]  /*b360*/  IMAD.WIDE.U32 R14, R17, R24, R2 ;  /* 0x00000018110e7225 */ /* 0x000fc800078e0002 */
[----:B------:R-:W-:Y:S01]  /*b370*/  IMAD R10, R9, R24, RZ ;  /* 0x00000018090a7224 */ /* 0x000fe200078e02ff */
[----:B------:R-:W1:Y:S03]  /*b380*/  LDC R18, c[0x0][0x708] ;  /* 0x0001c200ff127b82 */ /* 0x000e660000000800 */
[----:B------:R-:W-:Y:S01]  /*b390*/  IMAD R9, R17, R25, R10 ;  /* 0x0000001911097224 */ /* 0x000fe200078e020a */
[----:B------:R-:W-:Y:S01]  /*b3a0*/  I2FP.F32.U32 R10, R26 ;  /* 0x0000001a000a7245 */ /* 0x000fe20000201000 */
[----:B------:R-:W-:Y:S02]  /*b3b0*/  IMAD.MOV.U32 R17, RZ, RZ, 0x1 ;  /* 0x00000001ff117424 */ /* 0x000fe400078e00ff */
[----:B------:R-:W-:Y:S01]  /*b3c0*/  IMAD.IADD R9, R15, 0x1, R9 ;  /* 0x000000010f097824 */ /* 0x000fe200078e0209 */
[----:B------:R-:W4:Y:S01]  /*b3d0*/  LDC R28, c[0x0][0x758] ;  /* 0x0001d600ff1c7b82 */ /* 0x000f220000000800 */
[----:B--2---:R-:W-:Y:S01]  /*b3e0*/  ISETP.NE.U32.AND P0, PT, R30, RZ, PT ;  /* 0x000000ff1e00720c */ /* 0x004fe20003f05070 */
[----:B------:R-:W-:-:S03]  /*b3f0*/  IMAD.MOV.U32 R15, RZ, RZ, -0x1 ;  /* 0xffffffffff0f7424 */ /* 0x000fc600078e00ff */
[----:B------:R-:W-:-:S03]  /*b400*/  ISETP.NE.AND.EX P0, PT, R31, RZ, PT, P0 ;  /* 0x000000ff1f00720c */ /* 0x000fc60003f05300 */
[----:B------:R-:W2:Y:S01]  /*b410*/  LDC R25, c[0x0][0x148] ;  /* 0x00005200ff197b82 */ /* 0x000ea20000000800 */
[-CC-:B0-----:R-:W-:Y:S02]  /*b420*/  SHF.R.U64 R12, R14, R16.reuse, R9.reuse ;  /* 0x000000100e0c7219 */ /* 0x181fe40000001209 */
[----:B------:R-:W-:Y:S01]  /*b430*/  SHF.R.U32.HI R9, RZ, R16, R9 ;  /* 0x00000010ff097219 */ /* 0x000fe20000011609 */
[----:B------:R-:W-:-:S04]  /*b440*/  FMUL R16, R10, UR7 ;  /* 0x000000070a107c20 */ /* 0x000fc80008400000 */
[----:B------:R-:W0:Y:S01]  /*b450*/  LDC R24, c[0x0][0x700] ;  /* 0x0001c000ff187b82 */ /* 0x000e220000000800 */
[----:B------:R0:W0:Y:S01]  /*b460*/  F2I.U32.TRUNC.NTZ R22, R16 ;  /* 0x0000001000167305 */ /* 0x000022000020f000 */
[-CC-:B-1----:R-:W-:Y:S02]  /*b470*/  SHF.R.U64 R10, R12, R18.reuse, R9.reuse ;  /* 0x000000120c0a7219 */ /* 0x182fe40000001209 */
[----:B------:R-:W-:-:S04]  /*b480*/  SHF.R.U32.HI R9, RZ, R18, R9 ;  /* 0x00000012ff097219 */ /* 0x000fc80000011609 */
[----:B---3--:R-:W1:Y:S01]  /*b490*/  LDC R32, c[0x0][0x748] ;  /* 0x0001d200ff207b82 */ /* 0x008e620000000800 */
[-C--:B----4-:R-:W-:Y:S02]  /*b4a0*/  SHF.L.U32 R14, R15, R28.reuse, RZ ;  /* 0x0000001c0f0e7219 */ /* 0x090fe400000006ff */
[-CC-:B------:R-:W-:Y:S02]  /*b4b0*/  SHF.R.U64 R23, R10, R28.reuse, R9.reuse ;  /* 0x0000001c0a177219 */ /* 0x180fe40000001209 */
[----:B------:R-:W-:Y:S02]  /*b4c0*/  SHF.R.U32.HI R15, RZ, R28, R9 ;  /* 0x0000001cff0f7219 */ /* 0x000fe40000011609 */
[----:B------:R-:W-:Y:S01]  /*b4d0*/  LOP3.LUT R29, RZ, R14, RZ, 0x33, !PT ;  /* 0x0000000eff1d7212 */ /* 0x000fe200078e33ff */
[----:B------:R-:W3:Y:S01]  /*b4e0*/  LDC R33, c[0x0][0x738] ;  /* 0x0001ce00ff217b82 */ /* 0x000ee20000000800 */
[----:B------:R-:W-:Y:S01]  /*b4f0*/  SHF.L.U32 R28, R17, R28, RZ ;  /* 0x0000001c111c7219 */ /* 0x000fe200000006ff */
[----:B------:R-:W-:-:S06]  /*b500*/  IMAD.MOV.U32 R14, RZ, RZ, R23 ;  /* 0x000000ffff0e7224 */ /* 0x000fcc00078e0017 */
[----:B------:R-:W4:Y:S01]  /*b510*/  LDC R34, c[0x0][0x710] ;  /* 0x0001c400ff227b82 */ /* 0x000f220000000800 */
[----:B------:R-:W-:Y:S05]  /*b520*/  @!P0 BRA `(.L_x_280) ;  /* 0x0000000000288947 */ /* 0x000fea0003800000 */
[----:B------:R-:W2:Y:S02]  /*b530*/  LDC R14, c[0x0][0x74c] ;  /* 0x0001d300ff0e7b82 */ /* 0x000ea40000000800 */
[----:B--2---:R-:W-:-:S05]  /*b540*/  IADD3 R9, P0, R23, R14, RZ ;  /* 0x0000000e17097210 */ /* 0x004fca0007f1e0ff */
[----:B------:R-:W-:-:S04]  /*b550*/  IMAD.X R21, RZ, RZ, R15, P0 ;  /* 0x000000ffff157224 */ /* 0x000fc800000e060f */
[----:B------:R-:W-:-:S04]  /*b560*/  IMAD.WIDE.U32 R14, R21, R30, RZ ;  /* 0x0000001e150e7225 */ /* 0x000fc800078e00ff */
[----:B0-----:R-:W-:-:S04]  /*b570*/  IMAD.WIDE.U32 R16, P0, R9, R31, R14 ;  /* 0x0000001f09107225 */ /* 0x001fc8000780000e */
[----:B------:R-:W-:-:S04]  /*b580*/  IMAD.WIDE.U32 R14, R9, R30, RZ ;  /* 0x0000001e090e7225 */ /* 0x000fc800078e00ff */
[----:B------:R-:W-:Y:S01]  /*b590*/  IMAD.X R19, RZ, RZ, RZ, P0 ;  /* 0x000000ffff137224 */ /* 0x000fe200000e06ff */
[----:B------:R-:W-:Y:S01]  /*b5a0*/  IADD3 RZ, P0, R15, R16, RZ ;  /* 0x000000100fff7210 */ /* 0x000fe20007f1e0ff */
[----:B------:R-:W-:-:S04]  /*b5b0*/  IMAD.MOV.U32 R18, RZ, RZ, R17 ;  /* 0x000000ffff127224 */ /* 0x000fc800078e0011 */
[----:B------:R-:W-:-:S08]  /*b5c0*/  IMAD.WIDE.U32.X R14, R21, R31, R18, P0 ;  /* 0x0000001f150e7225 */ /* 0x000fd000000e0412 */
.L_x_280:
[----:B-1----:R-:W-:Y:S01]  /*b5d0*/  SHF.R.U64 R9, R14, R32, R15 ;  /* 0x000000200e097219 */ /* 0x002fe2000000120f */
[----:B0-----:R-:W-:Y:S01]  /*b5e0*/  VIADD R15, R24, 0xffffffff ;  /* 0xffffffff180f7836 */ /* 0x001fe20000000000 */
[----:B------:R-:W-:Y:S01]  /*b5f0*/  LOP3.LUT R14, R10, R29, RZ, 0xc0, !PT ;  /* 0x0000001d0a0e7212 */ /* 0x000fe200078ec0ff */
[----:B------:R-:W-:Y:S02]  /*b600*/  IMAD.MOV R22, RZ, RZ, -R22 ;  /* 0x000000ffff167224 */ /* 0x000fe400078e0a16 */
[----:B------:R-:W-:Y:S01]  /*b610*/  IMAD.MOV R10, RZ, RZ, -R9 ;  /* 0x000000ffff0a7224 */ /* 0x000fe200078e0a09 */
[----:B------:R-:W-:Y:S01]  /*b620*/  LOP3.LUT R12, R12, R15, RZ, 0xc0, !PT ;  /* 0x0000000f0c0c7212 */ /* 0x000fe200078ec0ff */
[----:B------:R-:W-:Y:S02]  /*b630*/  IMAD R14, R28, R9, R14 ;  /* 0x000000091c0e7224 */ /* 0x000fe400078e020e */
[----:B--2---:R-:W-:Y:S02]  /*b640*/  @P3 IMAD R27, R25, R22, R26 ;  /* 0x00000016191b3224 */ /* 0x004fe400078e021a */
[----:B---3--:R-:W-:-:S02]  /*b650*/  IMAD R9, R10, R33, R23 ;  /* 0x000000210a097224 */ /* 0x008fc400078e0217 */
[----:B------:R-:W-:Y:S02]  /*b660*/  IMAD.MOV.U32 R10, RZ, RZ, 0x1 ;  /* 0x00000001ff0a7424 */ /* 0x000fe400078e00ff */
[----:B----4-:R-:W-:Y:S02]  /*b670*/  IMAD R14, R14, R34, R27 ;  /* 0x000000220e0e7224 */ /* 0x010fe400078e021b */
[--C-:B------:R-:W-:Y:S01]  /*b680*/  IMAD R9, R9, R24, R12.reuse ;  /* 0x0000001809097224 */ /* 0x100fe200078e020c */
[----:B------:R-:W-:-:S04]  /*b690*/  PRMT R12, R10, 0x7610, R12 ;  /* 0x000076100a0c7816 */ /* 0x000fc8000000000c */
[----:B------:R-:W-:Y:S02]  /*b6a0*/  SEL R10, R9, R14, !P3 ;  /* 0x0000000e090a7207 */ /* 0x000fe40005800000 */
[----:B------:R-:W-:Y:S01]  /*b6b0*/  SEL R14, R14, R9, !P3 ;  /* 0x000000090e0e7207 */ /* 0x000fe20005800000 */
[----:B------:R-:W-:-:S07]  /*b6c0*/  IMAD.MOV.U32 R9, RZ, RZ, R20 ;  /* 0x000000ffff097224 */ /* 0x000fce00078e0014 */
.L_x_278:
[----:B------:R-:W-:-:S13]  /*b6d0*/  LOP3.LUT P0, RZ, R12, 0xff, RZ, 0xc0, !PT ;  /* 0x000000ff0cff7812 */ /* 0x000fda000780c0ff */
[----:B------:R-:W-:Y:S05]  /*b6e0*/  @P0 BRA `(.L_x_281) ;  /* 0xffffff5800c80947 */ /* 0x000fea000383ffff */
[----:B------:R-:W-:Y:S05]  /*b6f0*/  EXIT ;  /* 0x000000000000794d */ /* 0x000fea0003800000 */
.L_x_7:
[----:B0-----:R-:W-:Y:S01]  /*b700*/  ULDC.64 UR4, c[0x0][0x750] ;  /* 0x0001d40000047ab9 */ /* 0x001fe20000000a00 */
        /* <DEDUP_REMOVED lines=25> */
.L_x_283:
[----:B------:R-:W0:Y:S01]  /*b8a0*/  LDC.64 R28, c[0x0][0x740] ;  /* 0x0001d000ff1c7b82 */ /* 0x000e220000000a00 */
[-CC-:B------:R-:W-:Y:S01]  /*b8b0*/  SHF.R.U64 R10, R18, R8.reuse, R19.reuse ;  /* 0x00000008120a7219 */ /* 0x180fe20000001213 */
[----:B------:R-:W-:Y:S01]  /*b8c0*/  IMAD.MOV.U32 R27, RZ, RZ, 0x1 ;  /* 0x00000001ff1b7424 */ /* 0x000fe200078e00ff */
        /* <DEDUP_REMOVED lines=10> */
[----:B0-----:R-:W-:Y:S01]  /*b970*/  ISETP.NE.U32.AND P0, PT, R28, RZ, PT ;  /* 0x000000ff1c00720c */ /* 0x001fe20003f05070 */
[----:B------:R-:W-:-:S03]  /*b980*/  IMAD.MOV.U32 R7, RZ, RZ, -0x1 ;  /* 0xffffffffff077424 */ /* 0x000fc600078e00ff */
[----:B------:R-:W-:Y:S02]  /*b990*/  ISETP.NE.AND.EX P0, PT, R29, RZ, PT, P0 ;  /* 0x000000ff1d00720c */ /* 0x000fe40003f05300 */
[----:B------:R-:W0:Y:S01]  /*b9a0*/  LDC R23, c[0x0][0x700] ;  /* 0x0001c000ff177b82 */ /* 0x000e220000000800 */
[-CC-:B-1----:R-:W-:Y:S02]  /*b9b0*/  SHF.R.U64 R8, R6, R14.reuse, R5.reuse ;  /* 0x0000000e06087219 */ /* 0x182fe40000001205 */
[----:B------:R-:W-:-:S05]  /*b9c0*/  SHF.R.U32.HI R5, RZ, R14, R5 ;  /* 0x0000000eff057219 */ /* 0x000fca0000011605 */
[----:B------:R-:W1:Y:S01]  /*b9d0*/  LDC R24, c[0x0][0x748] ;  /* 0x0001d200ff187b82 */ /* 0x000e620000000800 */
[-CC-:B--2---:R-:W-:Y:S02]  /*b9e0*/  SHF.R.U64 R14, R8, R16.reuse, R5.reuse ;  /* 0x00000010080e7219 */ /* 0x184fe40000001205 */
[----:B------:R-:W-:-:S05]  /*b9f0*/  SHF.R.U32.HI R5, RZ, R16, R5 ;  /* 0x00000010ff057219 */ /* 0x000fca0000011605 */
[----:B------:R-:W2:Y:S01]  /*ba00*/  LDC R25, c[0x0][0x738] ;  /* 0x0001ce00ff197b82 */ /* 0x000ea20000000800 */
[-C--:B---3--:R-:W-:Y:S02]  /*ba10*/  SHF.L.U32 R6, R7, R26.reuse, RZ ;  /* 0x0000001a07067219 */ /* 0x088fe400000006ff */
[--C-:B------:R-:W-:Y:S02]  /*ba20*/  SHF.R.U64 R20, R14, R26, R5.reuse ;  /* 0x0000001a0e147219 */ /* 0x100fe40000001205 */
[----:B------:R-:W-:Y:S02]  /*ba30*/  LOP3.LUT R31, RZ, R6, RZ, 0x33, !PT ;  /* 0x00000006ff1f7212 */ /* 0x000fe400078e33ff */
[----:B------:R-:W-:Y:S01]  /*ba40*/  SHF.R.U32.HI R7, RZ, R26, R5 ;  /* 0x0000001aff077219 */ /* 0x000fe20000011605 */
[----:B------:R-:W3:Y:S01]  /*ba50*/  LDC R30, c[0x0][0x710] ;  /* 0x0001c400ff1e7b82 */ /* 0x000ee20000000800 */
[----:B------:R-:W-:Y:S01]  /*ba60*/  IMAD.MOV.U32 R6, RZ, RZ, R20 ;  /* 0x000000ffff067224 */ /* 0x000fe200078e0014 */
[----:B------:R-:W-:Y:S06]  /*ba70*/  @!P0 BRA `(.L_x_284) ;  /* 0x0000000000288947 */ /* 0x000fec0003800000 */
        /* <DEDUP_REMOVED lines=10> */
.L_x_284:
[----:B-1----:R-:W-:Y:S01]  /*bb20*/  SHF.R.U64 R6, R6, R24, R7 ;  /* 0x0000001806067219 */ /* 0x002fe20000001207 */
[----:B0-----:R-:W-:Y:S01]  /*bb30*/  VIADD R13, R23, 0xffffffff ;  /* 0xffffffff170d7836 */ /* 0x001fe20000000000 */
[----:B------:R-:W-:Y:S01]  /*bb40*/  SHF.L.U32 R27, R27, R26, RZ ;  /* 0x0000001a1b1b7219 */ /* 0x000fe200000006ff */
[----:B------:R-:W-:Y:S01]  /*bb50*/  @P3 IMAD R11, R15, R22, R12 ;  /* 0x000000160f0b3224 */ /* 0x000fe200078e020c */
[----:B------:R-:W-:Y:S01]  /*bb60*/  LOP3.LUT R5, R14, R31, RZ, 0xc0, !PT ;  /* 0x0000001f0e057212 */ /* 0x000fe200078ec0ff */
[----:B------:R-:W-:Y:S01]  /*bb70*/  IMAD.MOV R7, RZ, RZ, -R6 ;  /* 0x000000ffff077224 */ /* 0x000fe200078e0a06 */
[----:B------:R-:W-:Y:S01]  /*bb80*/  LOP3.LUT R8, R8, R13, RZ, 0xc0, !PT ;  /* 0x0000000d08087212 */ /* 0x000fe200078ec0ff */
[----:B------:R-:W-:Y:S02]  /*bb90*/  IMAD.MOV.U32 R16, RZ, RZ, R10 ;  /* 0x000000ffff107224 */ /* 0x000fe400078e000a */
[----:B------:R-:W-:Y:S02]  /*bba0*/  IMAD R6, R27, R6, R5 ;  /* 0x000000061b067224 */ /* 0x000fe400078e0205 */
[----:B--2---:R-:W-:-:S02]  /*bbb0*/  IMAD R5, R7, R25, R20 ;  /* 0x0000001907057224 */ /* 0x004fc400078e0214 */
[----:B---3--:R-:W-:Y:S02]  /*bbc0*/  IMAD R7, R6, R30, R11 ;  /* 0x0000001e06077224 */ /* 0x008fe400078e020b */
[----:B------:R-:W-:Y:S02]  /*bbd0*/  IMAD.MOV.U32 R6, RZ, RZ, 0x1 ;  /* 0x00000001ff067424 */ /* 0x000fe400078e00ff */
[----:B------:R-:W-:-:S03]  /*bbe0*/  IMAD R8, R5, R23, R8 ;  /* 0x0000001705087224 */ /* 0x000fc600078e0208 */
[----:B------:R-:W-:Y:S02]  /*bbf0*/  PRMT R5, R6, 0x7610, R5 ;  /* 0x0000761006057816 */ /* 0x000fe40000000005 */
[----:B------:R-:W-:Y:S02]  /*bc00*/  SEL R6, R8, R7, !P3 ;  /* 0x0000000708067207 */ /* 0x000fe40005800000 */
[----:B------:R-:W-:-:S07]  /*bc10*/  SEL R7, R7, R8, !P3 ;  /* 0x0000000807077207 */ /* 0x000fce0005800000 */
.L_x_282:
[----:B------:R-:W-:-:S08]  /*bc20*/  NOP ;  /* 0x0000000000007918 */ /* 0x000fd00000000000 */
[----:B------:R-:W0:-:S00]  /*bc30*/  USETMAXREG.DEALLOC.CTAPOOL 0x28 ;  /* 0x00000028000079c8 */ /* 0x000e0000080e0500 */
[----:B0-----:R-:W-:-:S13]  /*bc40*/  ISETP.NE.AND P0, PT, R9, RZ, PT ;  /* 0x000000ff0900720c */ /* 0x001fda0003f05270 */
[----:B------:R-:W-:Y:S05]  /*bc50*/  @P0 EXIT ;  /* 0x000000000000094d */ /* 0x000fea0003800000 */
[----:B------:R-:W-:Y:S01]  /*bc60*/  LOP3.LUT P0, RZ, R5, 0xff, RZ, 0xc0, !PT ;  /* 0x000000ff05ff7812 */ /* 0x000fe2000780c0ff */
[----:B------:R-:W-:Y:S02]  /*bc70*/  IMAD.MOV.U32 R5, RZ, RZ, 0x1 ;  /* 0x00000001ff057424 */ /* 0x000fe400078e00ff */
[----:B------:R-:W-:-:S10]  /*bc80*/  IMAD.MOV.U32 R17, RZ, RZ, RZ ;  /* 0x000000ffff117224 */ /* 0x000fd400078e00ff */
[----:B------:R-:W-:Y:S05]  /*bc90*/  @!P0 BRA `(.L_x_285) ;  /* 0x0000000c00788947 */ /* 0x000fea0003800000 */
[----:B------:R-:W0:Y:S01]  /*bca0*/  LDC R5, c[0x0][0x28c] ;  /* 0x0000a300ff057b82 */ /* 0x000e220000000800 */
[----:B------:R-:W1:Y:S01]  /*bcb0*/  S2R R11, SR_CgaCtaId ;  /* 0x00000000000b7919 */ /* 0x000e620000008800 */
[----:B------:R-:W-:Y:S01]  /*bcc0*/  ULDC UR5, c[0x0][0x758] ;  /* 0x0001d60000057ab9 */ /* 0x000fe20000000800 */
[----:B------:R-:W-:Y:S01]  /*bcd0*/  UMOV UR7, 0xffffffff ;  /* 0xffffffff00077882 */ /* 0x000fe20000000000 */
[----:B------:R-:W-:Y:S01]  /*bce0*/  ULDC UR6, c[0x0][0xc] ;  /* 0x0000030000067ab9 */ /* 0x000fe20000000800 */
[----:B------:R-:W-:Y:S01]  /*bcf0*/  USHF.L.U32 UR9, UR7, UR5, URZ ;  /* 0x0000000507097299 */ /* 0x000fe2000800063f */
[----:B------:R-:W-:Y:S01]  /*bd00*/  BSSY B0, `(.L_x_285) ;  /* 0x00000d7000007945 */ /* 0x000fe20003800000 */
[----:B------:R-:W-:Y:S01]  /*bd10*/  UMOV UR8, 0x1 ;  /* 0x0000000100087882 */ /* 0x000fe20000000000 */
[----:B------:R-:W-:Y:S01]  /*bd20*/  ULDC UR7, c[0x0][0x10] ;  /* 0x0000040000077ab9 */ /* 0x000fe20000000800 */
[----:B------:R-:W-:Y:S01]  /*bd30*/  USHF.L.U32 UR5, UR8, UR5, URZ ;  /* 0x0000000508057299 */ /* 0x000fe2000800063f */
[----:B------:R-:W-:Y:S01]  /*bd40*/  IMAD.MOV.U32 R14, RZ, RZ, 0x1 ;  /* 0x00000001ff0e7424 */ /* 0x000fe200078e00ff */
[----:B------:R-:W-:Y:S01]  /*bd50*/  UIMAD.WIDE.U32 UR6, UR6, UR7, URZ ;  /* 0x00000007060672a5 */ /* 0x000fe2000f8e003f */
[----:B------:R-:W-:Y:S01]  /*bd60*/  LOP3.LUT R15, R4, 0x2, RZ, 0xfc, !PT ;  /* 0x00000002040f7812 */ /* 0x000fe200078efcff */
[----:B------:R-:W-:Y:S01]  /*bd70*/  ULDC UR8, c[0x0][0x14] ;  /* 0x0000050000087ab9 */ /* 0x000fe20000000800 */
[----:B------:R-:W-:Y:S01]  /*bd80*/  IMAD.MOV.U32 R17, RZ, RZ, RZ ;  /* 0x000000ffff117224 */ /* 0x000fe200078e00ff */
[----:B------:R-:W-:-:S02]  /*bd90*/  UIMAD.WIDE.U32 UR32, UR6, UR8, URZ ;  /* 0x00000008062072a5 */ /* 0x000fc4000f8e003f */
[----:B------:R-:W-:Y:S01]  /*bda0*/  UIMAD UR7, UR7, UR8, URZ ;  /* 0x00000008070772a4 */ /* 0x000fe2000f8e023f */
[----:B------:R-:W-:Y:S01]  /*bdb0*/  ULDC UR4, c[0x0][0x700] ;  /* 0x0001c00000047ab9 */ /* 0x000fe20000000800 */
[----:B------:R-:W-:Y:S02]  /*bdc0*/  ULOP3.LUT UR6, URZ, UR9, URZ, 0x33, !UPT ;  /* 0x000000093f067292 */ /* 0x000fe4000f8e333f */
[----:B------:R-:W-:Y:S01]  /*bdd0*/  UIADD3 UR4, UR4, -0x1, URZ ;  /* 0xffffffff04047890 */ /* 0x000fe2000fffe03f */
[----:B0-----:R-:W-:Y:S01]  /*bde0*/  VIADD R5, R5, 0x7f ;  /* 0x0000007f05057836 */ /* 0x001fe20000000000 */
[----:B------:R-:W-:Y:S01]  /*bdf0*/  UIADD3 UR7, UR33, UR7, URZ ;  /* 0x0000000721077290 */ /* 0x000fe2000fffe03f */
[----:B------:R-:W-:-:S03]  /*be00*/  ULDC.64 UR34, c[0x0][0x198] ;  /* 0x0000660000227ab9 */ /* 0x000fc60000000a00 */
[----:B------:R-:W-:-:S04]  /*be10*/  SHF.R.S32.HI R8, RZ, 0x1f, R5 ;  /* 0x0000001fff087819 */ /* 0x000fc80000011405 */
[----:B------:R-:W-:Y:S01]  /*be20*/  LEA.HI R10, R8, R5, RZ, 0x7 ;  /* 0x00000005080a7211 */ /* 0x000fe200078f38ff */
[C---:B-1----:R-:W-:Y:S02]  /*be30*/  IMAD.SHL.U32 R8, R11.reuse, 0x4000, RZ ;  /* 0x000040000b087824 */ /* 0x042fe400078e00ff */
[----:B------:R-:W-:Y:S01]  /*be40*/  IMAD.SHL.U32 R11, R11, 0x80, RZ ;  /* 0x000000800b0b7824 */ /* 0x000fe200078e00ff */
[----:B------:R-:W-:Y:S01]  /*be50*/  SHF.R.S32.HI R10, RZ, 0x7, R10 ;  /* 0x00000007ff0a7819 */ /* 0x000fe2000001140a */
[----:B------:R-:W-:Y:S01]  /*be60*/  IMAD.MOV.U32 R5, RZ, RZ, 0x1 ;  /* 0x00000001ff057424 */ /* 0x000fe200078e00ff */
[----:B------:R-:W-:Y:S02]  /*be70*/  LOP3.LUT R8, R8, 0x4000, RZ, 0xc0, !PT ;  /* 0x0000400008087812 */ /* 0x000fe400078ec0ff */
[----:B------:R-:W-:Y:S01]  /*be80*/  LOP3.LUT R11, R11, 0x80, RZ, 0xc0, !PT ;  /* 0x000000800b0b7812 */ /* 0x000fe200078ec0ff */
[----:B------:R-:W-:Y:S01]  /*be90*/  VIADD R13, R10, 0x1 ;  /* 0x000000010a0d7836 */ /* 0x000fe20000000000 */
[----:B------:R-:W-:-:S07]  /*bea0*/  LOP3.LUT R12, R8, 0xa100, RZ, 0xfc, !PT ;  /* 0x0000a100080c7812 */ /* 0x000fce00078efcff */
.L_x_296:
[----:B------:R-:W-:-:S03]  /*beb0*/  UMOV UR8, 0xffffffff ;  /* 0xffffffff00087882 */ /* 0x000fc60000000000 */
[----:B------:R-:W-:Y:S05]  /*bec0*/  BRA.DIV UR8, `(.L_x_286) ;  /* 0x0000000e08e87947 */ /* 0x000fea000b800000 */
[----:B------:R-:W-:-:S13]  /*bed0*/  ELECT P0, URZ, PT ;  /* 0x00000000003f782f */ /* 0x000fda0003800000 */
.L_x_308:
[----:B------:R-:W0:Y:S01]  /*bee0*/  LDC R8, c[0x0][0x28c] ;  /* 0x0000a300ff087b82 */ /* 0x000e220000000800 */
[----:B------:R-:W-:Y:S01]  /*bef0*/  BSSY B1, `(.L_x_287) ;  /* 0x0000046000017945 */ /* 0x000fe20003800000 */
[----:B0-----:R-:W-:-:S13]  /*bf00*/  ISETP.LT.OR P0, PT, R8, 0x1, !P0 ;  /* 0x000000010800780c */ /* 0x001fda0004701670 */
[----:B------:R-:W-:Y:S05]  /*bf10*/  @P0 BRA `(.L_x_288) ;  /* 0x00000004000c0947 */ /* 0x000fea0003800000 */
[----:B------:R-:W-:Y:S01]  /*bf20*/  IMAD R19, R6, 0x100, R11 ;  /* 0x0000010006137824 */ /* 0x000fe200078e020b */
[----:B------:R-:W-:Y:S01]  /*bf30*/  CS2R R24, SRZ ;  /* 0x0000000000187805 */ /* 0x000fe2000001ff00 */
[C---:B------:R-:W-:Y:S02]  /*bf40*/  IMAD.SHL.U32 R26, R7.reuse, 0x100, RZ ;  /* 0x00000100071a7824 */ /* 0x040fe400078e00ff */
[----:B------:R-:W-:Y:S02]  /*bf50*/  IMAD.SHL.U32 R20, R7, 0x80, RZ ;  /* 0x0000008007147824 */ /* 0x000fe400078e00ff */
[----:B------:R-:W-:Y:S02]  /*bf60*/  IMAD.MOV.U32 R23, RZ, RZ, RZ ;  /* 0x000000ffff177224 */ /* 0x000fe400078e00ff */
[----:B------:R-:W-:Y:S02]  /*bf70*/  IMAD.MOV.U32 R6, RZ, RZ, R13 ;  /* 0x000000ffff067224 */ /* 0x000fe400078e000d */
[----:B------:R-:W-:-:S02]  /*bf80*/  IMAD.MOV.U32 R7, RZ, RZ, R5 ;  /* 0x000000ffff077224 */ /* 0x000fc400078e0005 */
[----:B------:R-:W-:-:S07]  /*bf90*/  IMAD.MOV.U32 R9, RZ, RZ, R17 ;  /* 0x000000ffff097224 */ /* 0x000fce00078e0011 */
.L_x_291:
[----:B------:R-:W0:Y:S01]  /*bfa0*/  S2R R21, SR_CgaCtaId ;  /* 0x0000000000157919 */ /* 0x000e220000008800 */
[----:B------:R-:W-:Y:S02]  /*bfb0*/  MOV R8, 0x400 ;  /* 0x0000040000087802 */ /* 0x000fe40000000f00 */
[----:B------:R-:W-:-:S13]  /*bfc0*/  LOP3.LUT P1, RZ, R0, 0x7f, RZ, 0xc0, !PT ;  /* 0x0000007f00ff7812 */ /* 0x000fda000782c0ff */
[----:B------:R-:W1:Y:S01]  /*bfd0*/  @!P1 LDC R18, c[0x0][0x640] ;  /* 0x00019000ff129b82 */ /* 0x000e620000000800 */
[----:B0-----:R-:W-:Y:S02]  /*bfe0*/  LEA R22, R21, R8, 0x18 ;  /* 0x0000000815167211 */ /* 0x001fe400078ec0ff */
[----:B------:R-:W-:-:S03]  /*bff0*/  SHF.L.U32 R8, R7, 0x1f, RZ ;  /* 0x0000001f07087819 */ /* 0x000fc600000006ff */
[----:B------:R-:W-:-:S04]  /*c000*/  IMAD R21, R9, 0x8, R22 ;  /* 0x0000000809157824 */ /* 0x000fc800078e0216 */
[----:B------:R-:W0:Y:S02]  /*c010*/  SYNCS.PHASECHK.TRANS64.TRYWAIT P0, [R21+URZ+0x28], R8 ;  /* 0x00002808150075a7 */ /* 0x000e24000800017f */
[----:B01----:R-:W-:Y:S05]  /*c020*/  @!P0 BRA `(.L_x_289) ;  /* 0x0000000c00b08947 */ /* 0x003fea0003800000 */
.L_x_309:
[----:B0-----:R-:W-:Y:S01]  /*c030*/  PRMT R8, R15, 0x9910, RZ ;  /* 0x000099100f087816 */ /* 0x001fe200000000ff */
[----:B------:R0:W-:Y:S03]  /*c040*/  @!P1 SYNCS.ARRIVE.TRANS64 RZ, [R21+URZ], R18 ;  /* 0x0000001215ff99a7 */ /* 0x0001e6000800003f */
[----:B------:R-:W-:-:S13]  /*c050*/  ISETP.NE.AND P0, PT, R8, 0x2, PT ;  /* 0x000000020800780c */ /* 0x000fda0003f05270 */
[----:B0-----:R-:W-:Y:S05]  /*c060*/  @P0 BRA `(.L_x_290) ;  /* 0x0000000000040947 */ /* 0x001fea0003800000 */
[----:B------:R-:W-:Y:S01]  /*c070*/  BPT.TRAP 0x1 ;  /* 0x000000040000795c */ /* 0x000fe20000300000 */
.L_x_290:
[C-C-:B------:R-:W-:Y:S01]  /*c080*/  IMAD R8, R9.reuse, 0x2000, R22.reuse ;  /* 0x0000200009087824 */ /* 0x140fe200078e0216 */
[----:B------:R-:W-:Y:S01]  /*c090*/  R2UR UR13, R22 ;  /* 0x00000000160d72ca */ /* 0x000fe200000e0000 */
[----:B------:R-:W-:Y:S01]  /*c0a0*/  IMAD R22, R9, 0x800, R22 ;  /* 0x0000080009167824 */ /* 0x000fe200078e0216 */
[----:B------:R-:W-:Y:S01]  /*c0b0*/  R2UR UR17, R21 ;  /* 0x00000000151172ca */ /* 0x000fe200000e0000 */
[----:B------:R-:W-:Y:S01]  /*c0c0*/  VIADD R6, R6, 0xffffffff ;  /* 0xffffffff06067836 */ /* 0x000fe20000000000 */
[----:B------:R-:W-:Y:S01]  /*c0d0*/  R2UR UR16, R8 ;  /* 0x00000000081072ca */ /* 0x000fe200000e0000 */
[----:B------:R-:W-:Y:S01]  /*c0e0*/  IMAD R8, R9, 0x8000, R12 ;  /* 0x0000800009087824 */ /* 0x000fe200078e020c */
[----:B------:R-:W-:Y:S01]  /*c0f0*/  R2UR UR8, R22 ;  /* 0x00000000160872ca */ /* 0x000fe200000e0000 */
[----:B------:R-:W-:Y:S01]  /*c100*/  UIADD3 UR14, UP0, UR34, 0xf0, URZ ;  /* 0x000000f0220e7890 */ /* 0x000fe2000ff1e03f */
[----:B------:R-:W-:Y:S01]  /*c110*/  R2UR UR20, R16 ;  /* 0x00000000101472ca */ /* 0x000fe200000e0000 */
[----:B------:R-:W-:Y:S01]  /*c120*/  UIADD3 UR22, UP1, UR34, 0x1f0, URZ ;  /* 0x000001f022167890 */ /* 0x000fe2000ff3e03f */
[----:B------:R-:W-:Y:S01]  /*c130*/  R2UR UR24, R8 ;  /* 0x00000000081872ca */ /* 0x000fe200000e0000 */
[----:B------:R-:W-:Y:S01]  /*c140*/  UIADD3 UR36, UP2, UR34, 0x2f0, URZ ;  /* 0x000002f022247890 */ /* 0x000fe2000ff5e03f */
[----:B------:R-:W-:Y:S01]  /*c150*/  R2UR UR18, R24 ;  /* 0x00000000181272ca */ /* 0x000fe200000e0000 */
[----:B------:R-:W-:Y:S01]  /*c160*/  UIADD3.X UR15, URZ, UR35, URZ, UP0, !UPT ;  /* 0x000000233f0f7290 */ /* 0x000fe200087fe43f */
[----:B------:R-:W-:Y:S01]  /*c170*/  R2UR UR19, R20 ;  /* 0x00000000141372ca */ /* 0x000fe200000e0000 */
[----:B------:R-:W-:Y:S01]  /*c180*/  UIADD3.X UR23, URZ, UR35, URZ, UP1, !UPT ;  /* 0x000000233f177290 */ /* 0x000fe20008ffe43f */
[----:B------:R-:W-:Y:S01]  /*c190*/  R2UR UR10, R26 ;  /* 0x000000001a0a72ca */ /* 0x000fe200000e0000 */
[----:B------:R-:W-:Y:S01]  /*c1a0*/  UIADD3 UR16, UR16, 0x100, URZ ;  /* 0x0000010010107890 */ /* 0x000fe2000fffe03f */
[----:B------:R-:W-:Y:S01]  /*c1b0*/  R2UR UR11, R25 ;  /* 0x00000000190b72ca */ /* 0x000fe200000e0000 */
[----:B------:R-:W-:Y:S01]  /*c1c0*/  UIADD3 UR8, UR8, 0x32100, URZ ;  /* 0x0003210008087890 */ /* 0x000fe2000fffe03f */
[----:B------:R-:W-:Y:S01]  /*c1d0*/  R2UR UR26, R23 ;  /* 0x00000000171a72ca */ /* 0x000fe200000e0000 */
[----:B------:R-:W-:Y:S01]  /*c1e0*/  VIADD R9, R9, 0x1 ;  /* 0x0000000109097836 */ /* 0x000fe20000000000 */
[----:B------:R-:W-:Y:S01]  /*c1f0*/  R2UR UR27, R19 ;  /* 0x00000000131b72ca */ /* 0x000fe200000e0000 */
[----:B------:R-:W-:Y:S01]  /*c200*/  UIADD3.X UR37, URZ, UR35, URZ, UP2, !UPT ;  /* 0x000000233f257290 */ /* 0x000fe200097fe43f */
[----:B------:R-:W-:Y:S01]  /*c210*/  ISETP.GT.AND P1, PT, R6, 0x1, PT ;  /* 0x000000010600780c */ /* 0x000fe20003f24270 */
[----:B------:R-:W-:Y:S01]  /*c220*/  UIADD3 UR24, UR13, UR24, URZ ;  /* 0x000000180d187290 */ /* 0x000fe2000fffe03f */
[----:B------:R-:W-:Y:S01]  /*c230*/  ISETP.NE.AND P0, PT, R9, 0x5, PT ;  /* 0x000000050900780c */ /* 0x000fe20003f05270 */
[----:B------:R-:W-:Y:S01]  /*c240*/  UMOV UR30, 0x0 ;  /* 0x00000000001e7882 */ /* 0x000fe20000000000 */
[----:B------:R-:W-:Y:S01]  /*c250*/  UMOV UR31, 0x10000000 ;  /* 0x10000000001f7882 */ /* 0x000fe20000000000 */
[----:B------:R-:W-:Y:S01]  /*c260*/  UMOV UR9, UR17 ;  /* 0x0000001100097c82 */ /* 0x000fe20008000000 */
[----:B------:R-:W-:Y:S01]  /*c270*/  UMOV UR12, UR20 ;  /* 0x00000014000c7c82 */ /* 0x000fe20008000000 */
[----:B------:R0:W-:Y:S01]  /*c280*/  UTMALDG.3D [UR16], [UR14], desc[UR30] ;  /* 0x00001e100e0075b4 */ /* 0x0001e20008011000 */
[----:B------:R-:W-:Y:S01]  /*c290*/  UMOV UR13, 0x30000 ;  /* 0x00030000000d7882 */ /* 0x000fe20000000000 */
[----:B------:R-:W-:Y:S01]  /*c2a0*/  UMOV UR25, UR17 ;  /* 0x0000001100197c82 */ /* 0x000fe20008000000 */
[----:B------:R-:W-:Y:S01]  /*c2b0*/  UMOV UR28, UR20 ;  /* 0x00000014001c7c82 */ /* 0x000fe20008000000 */
[----:B------:R-:W-:Y:S01]  /*c2c0*/  SEL R8, RZ, 0x1, P0 ;  /* 0x00000001ff087807 */ /* 0x000fe20000000000 */
[----:B------:R-:W-:Y:S01]  /*c2d0*/  VIADD R25, R25, 0x1 ;  /* 0x0000000119197836 */ /* 0x000fe20000000000 */
[----:B------:R-:W-:Y:S01]  /*c2e0*/  SEL R9, R9, RZ, P0 ;  /* 0x000000ff09097207 */ /* 0x000fe20000000000 */
[----:B------:R-:W-:Y:S01]  /*c2f0*/  VIADD R24, R24, 0x40 ;  /* 0x0000004018187836 */ /* 0x000fe20000000000 */
[----:B------:R0:W-:Y:S01]  /*c300*/  UTMALDG.3D [UR8], [UR22], desc[UR30] ;  /* 0x00001e08160075b4 */ /* 0x0001e20008011000 */
[----:B------:R-:W-:Y:S01]  /*c310*/  LOP3.LUT R7, R7, R8, RZ, 0x3c, !PT ;  /* 0x0000000807077212 */ /* 0x000fe200078e3cff */
[----:B------:R-:W-:Y:S01]  /*c320*/  VIADD R23, R23, 0x80 ;  /* 0x0000008017177836 */ /* 0x000fe20000000000 */
[----:B------:R0:W-:Y:S02]  /*c330*/  UTMALDG.3D.MULTICAST [UR24], [UR36], UR13, desc[UR30] ;  /* 0x00001e18240073b4 */ /* 0x0001e4000801180d */
[----:B0-----:R-:W-:Y:S05]  /*c340*/  @P1 BRA `(.L_x_291) ;  /* 0xfffffffc00141947 */ /* 0x001fea000383ffff */
.L_x_288:
[----:B------:R-:W-:Y:S05]  /*c350*/  BSYNC B1 ;  /* 0x0000000000017941 */ /* 0x000fea0003800000 */
.L_x_287:
[----:B------:R-:W-:Y:S01]  /*c360*/  LOP3.LUT P1, RZ, R14, 0xff, RZ, 0xc0, !PT ;  /* 0x000000ff0eff7812 */ /* 0x000fe2000782c0ff */
[C---:B------:R-:W-:Y:S01]  /*c370*/  IMAD.IADD R17, R10.reuse, 0x1, R17 ;  /* 0x000000010a117824 */ /* 0x040fe200078e0211 */
[----:B------:R-:W-:Y:S01]  /*c380*/  ULDC.64 UR8, c[0x0][0x750] ;  /* 0x0001d40000087ab9 */ /* 0x000fe20000000a00 */
[C---:B------:R-:W-:Y:S01]  /*c390*/  ISETP.GE.U32.AND P2, PT, R10.reuse, 0x5, PT ;  /* 0x000000050a00780c */ /* 0x040fe20003f46070 */
[----:B------:R-:W-:Y:S01]  /*c3a0*/  BSSY B1, `(.L_x_292) ;  /* 0x000006a000017945 */ /* 0x000fe20003800000 */
[----:B------:R-:W-:Y:S01]  /*c3b0*/  IMAD.MOV.U32 R16, RZ, RZ, -0x1 ;  /* 0xffffffffff107424 */ /* 0x000fe200078e00ff */
[----:B------:R-:W-:Y:S02]  /*c3c0*/  ISETP.GT.U32.AND P0, PT, R17, 0x4, PT ;  /* 0x000000041100780c */ /* 0x000fe40003f04070 */
[----:B------:R-:W-:Y:S02]  /*c3d0*/  PRMT R14, RZ, 0x7610, R14 ;  /* 0x00007610ff0e7816 */ /* 0x000fe4000000000e */
[----:B------:R-:W-:-:S03]  /*c3e0*/  ISETP.LT.U32.AND P0, PT, R10, 0x5, P0 ;  /* 0x000000050a00780c */ /* 0x000fc60000701070 */
[----:B------:R-:W0:Y:S01]  /*c3f0*/  @P1 S2R R7, SR_CgaCtaId ;  /* 0x0000000000071919 */ /* 0x000e220000008800 */
[----:B------:R-:W-:-:S04]  /*c400*/  @P1 MOV R6, 0x400 ;  /* 0x0000040000061802 */ /* 0x000fc80000000f00 */
[----:B0-----:R-:W-:Y:S01]  /*c410*/  @P1 LEA R8, R7, R6, 0x18 ;  /* 0x0000000607081211 */ /* 0x001fe200078ec0ff */
[----:B------:R-:W-:Y:S01]  /*c420*/  IMAD.WIDE.U32 R6, R17, -0x33333333, RZ ;  /* 0xcccccccd11067825 */ /* 0x000fe200078e00ff */
[----:B------:R-:W-:Y:S02]  /*c430*/  SEL R6, RZ, 0x1, !P0 ;  /* 0x00000001ff067807 */ /* 0x000fe40004000000 */
[----:B------:R0:W-:Y:S01]  /*c440*/  @P1 SYNCS.ARRIVE.TRANS64.A1T0 RZ, [R8+URZ+0x68], RZ ;  /* 0x000068ff08ff19a7 */ /* 0x0001e2000810003f */
[----:B------:R-:W-:Y:S02]  /*c450*/  IADD3 R2, P1, R2, UR32, RZ ;  /* 0x0000002002027c10 */ /* 0x000fe4000ff3e0ff */
[----:B------:R-:W-:Y:S01]  /*c460*/  LOP3.LUT R5, R5, R6, RZ, 0x3c, !PT ;  /* 0x0000000605057212 */ /* 0x000fe200078e3cff */
[----:B------:R-:W-:Y:S01]  /*c470*/  IMAD.MOV.U32 R6, RZ, RZ, -0x1 ;  /* 0xffffffffff067424 */ /* 0x000fe200078e00ff */
[----:B------:R-:W-:Y:S02]  /*c480*/  IADD3.X R3, R3, UR7, RZ, P1, !PT ;  /* 0x0000000703037c10 */ /* 0x000fe40008ffe4ff */
[----:B------:R-:W-:-:S02]  /*c490*/  ISETP.GE.U32.AND P0, PT, R2, UR8, PT ;  /* 0x0000000802007c0c */ /* 0x000fc4000bf06070 */
[----:B0-----:R-:W-:Y:S01]  /*c4a0*/  SHF.R.U32.HI R8, RZ, 0x2, R7 ;  /* 0x00000002ff087819 */ /* 0x001fe20000011607 */
[----:B------:R-:W-:Y:S01]  /*c4b0*/  IMAD.MOV.U32 R7, RZ, RZ, -0x1 ;  /* 0xffffffffff077424 */ /* 0x000fe200078e00ff */
[----:B------:R-:W-:Y:S02]  /*c4c0*/  ISETP.GE.U32.AND.EX P0, PT, R3, UR9, PT, P0 ;  /* 0x0000000903007c0c */ /* 0x000fe4000bf06100 */
[--C-:B------:R-:W-:Y:S01]  /*c4d0*/  @P2 LOP3.LUT R5, R5, 0x1, R8.reuse, 0x78, !PT ;  /* 0x0000000105052812 */ /* 0x100fe200078e7808 */
[----:B------:R-:W-:Y:S01]  /*c4e0*/  IMAD R17, R8, -0x5, R17 ;  /* 0xfffffffb08117824 */ /* 0x000fe200078e0211 */
[----:B------:R-:W-:-:S09]  /*c4f0*/  PRMT R8, RZ, 0x7610, R8 ;  /* 0x00007610ff087816 */ /* 0x000fd20000000008 */
[----:B------:R-:W-:Y:S05]  /*c500*/  @P0 BRA `(.L_x_293) ;  /* 0x00000004004c0947 */ /* 0x000fea0003800000 */
[----:B------:R-:W0:Y:S01]  /*c510*/  S2R R18, SR_CTAID.X ;  /* 0x0000000000127919 */ /* 0x000e220000002500 */
[----:B------:R-:W-:Y:S01]  /*c520*/  ULDC.64 UR8, c[0x0][0x728] ;  /* 0x0001ca0000087ab9 */ /* 0x000fe20000000a00 */
[----:B------:R-:W-:Y:S01]  /*c530*/  ULDC UR11, c[0x0][0x730] ;  /* 0x0001cc00000b7ab9 */ /* 0x000fe20000000800 */
[----:B------:R-:W-:Y:S01]  /*c540*/  ISETP.NE.U32.AND P0, PT, RZ, UR8, PT ;  /* 0x00000008ff007c0c */ /* 0x000fe2000bf05070 */
[----:B------:R-:W1:Y:S01]  /*c550*/  S2R R19, SR_CTAID.Y ;  /* 0x0000000000137919 */ /* 0x000e620000002600 */
[----:B------:R-:W-:Y:S01]  /*c560*/  ULDC UR12, c[0x0][0x150] ;  /* 0x00005400000c7ab9 */ /* 0x000fe20000000800 */
[----:B------:R-:W-:Y:S01]  /*c570*/  IMAD.MOV.U32 R6, RZ, RZ, R2 ;  /* 0x000000ffff067224 */ /* 0x000fe200078e0002 */
[----:B------:R-:W-:Y:S01]  /*c580*/  ISETP.NE.AND.EX P0, PT, RZ, UR9, PT, P0 ;  /* 0x00000009ff007c0c */ /* 0x000fe2000bf05300 */
[----:B------:R-:W-:Y:S01]  /*c590*/  IMAD.MOV.U32 R7, RZ, RZ, R3 ;  /* 0x000000ffff077224 */ /* 0x000fe200078e0003 */
[----:B0-----:R-:W-:-:S11]  /*c5a0*/  I2FP.F32.U32 R20, R18 ;  /* 0x0000001200147245 */ /* 0x001fd60000201000 */
[----:B------:R-:W-:Y:S05]  /*c5b0*/  @!P0 BRA `(.L_x_294) ;  /* 0x0000000000288947 */ /* 0x000fea0003800000 */
[----:B------:R-:W-:Y:S02]  /*c5c0*/  ULDC UR10, c[0x0][0x734] ;  /* 0x0001cd00000a7ab9 */ /* 0x000fe40000000800 */
[----:B------:R-:W-:-:S05]  /*c5d0*/  IADD3 R7, P0, R2, UR10, RZ ;  /* 0x0000000a02077c10 */ /* 0x000fca000ff1e0ff */
[----:B------:R-:W-:-:S04]  /*c5e0*/  IMAD.X R21, RZ, RZ, R3, P0 ;  /* 0x000000ffff157224 */ /* 0x000fc800000e0603 */
[----:B------:R-:W-:-:S04]  /*c5f0*/  IMAD.WIDE.U32 R8, R21, UR8, RZ ;  /* 0x0000000815087c25 */ /* 0x000fc8000f8e00ff */
[----:B------:R-:W-:-:S04]  /*c600*/  IMAD.WIDE.U32 R8, P0, R7, UR9, R8 ;  /* 0x0000000907087c25 */ /* 0x000fc8000f800008 */
[----:B------:R-:W-:-:S04]  /*c610*/  IMAD.WIDE.U32 R6, R7, UR8, RZ ;  /* 0x0000000807067c25 */ /* 0x000fc8000f8e00ff */
[----:B------:R-:W-:Y:S01]  /*c620*/  IMAD.MOV.U32 R6, RZ, RZ, R9 ;  /* 0x000000ffff067224 */ /* 0x000fe200078e0009 */
[----:B------:R-:W-:Y:S01]  /*c630*/  IADD3 RZ, P1, R7, R8, RZ ;  /* 0x0000000807ff7210 */ /* 0x000fe20007f3e0ff */
[----:B------:R-:W-:-:S04]  /*c640*/  IMAD.X R7, RZ, RZ, RZ, P0 ;  /* 0x000000ffff077224 */ /* 0x000fc800000e06ff */
[----:B------:R-:W-:-:S08]  /*c650*/  IMAD.WIDE.U32.X R6, R21, UR9, R6, P1 ;  /* 0x0000000915067c25 */ /* 0x000fd000088e0406 */
.L_x_294:
[--C-:B------:R-:W-:Y:S01]  /*c660*/  SHF.R.U64 R16, R6, UR11, R7.reuse ;  /* 0x0000000b06107c19 */ /* 0x100fe20008001207 */
[----:B------:R-:W-:Y:S01]  /*c670*/  FMUL R20, R20, UR12 ;  /* 0x0000000c14147c20 */ /* 0x000fe20008400000 */
[----:B------:R-:W0:Y:S01]  /*c680*/  LDC R21, c[0x0][0x144] ;  /* 0x00005100ff157b82 */ /* 0x000e220000000800 */
[----:B-1----:R-:W-:Y:S01]  /*c690*/  I2FP.F32.U32 R8, R19 ;  /* 0x0000001300087245 */ /* 0x002fe20000201000 */
[----:B------:R-:W-:Y:S01]  /*c6a0*/  ULDC UR10, c[0x0][0x154] ;  /* 0x00005500000a7ab9 */ /* 0x000fe20000000800 */
[----:B------:R-:W-:Y:S01]  /*c6b0*/  SHF.R.U32.HI R6, RZ, UR11, R7 ;  /* 0x0000000bff067c19 */ /* 0x000fe20008011607 */
[----:B------:R-:W-:Y:S01]  /*c6c0*/  ULDC.64 UR8, c[0x0][0x720] ;  /* 0x0001c80000087ab9 */ /* 0x000fe20000000a00 */
[----:B------:R-:W-:Y:S01]  /*c6d0*/  IADD3 R7, P0, RZ, -R16, RZ ;  /* 0x80000010ff077210 */ /* 0x000fe20007f1e0ff */
[----:B------:R-:W1:Y:S01]  /*c6e0*/  F2I.U32.TRUNC.NTZ R20, R20 ;  /* 0x0000001400147305 */ /* 0x000e62000020f000 */
[----:B------:R-:W-:Y:S01]  /*c6f0*/  FMUL R8, R8, UR10 ;  /* 0x0000000a08087c20 */ /* 0x000fe20008400000 */
[----:B------:R-:W2:Y:S01]  /*c700*/  LDC R22, c[0x0][0x148] ;  /* 0x00005200ff167b82 */ /* 0x000ea20000000800 */
[----:B------:R-:W-:Y:S01]  /*c710*/  ULDC.64 UR10, c[0x0][0x740] ;  /* 0x0001d000000a7ab9 */ /* 0x000fe20000000a00 */
[----:B------:R-:W-:Y:S01]  /*c720*/  IMAD.X R6, RZ, RZ, ~R6, P0 ;  /* 0x000000ffff067224 */ /* 0x000fe200000e0e06 */
[----:B------:R-:W-:-:S03]  /*c730*/  ISETP.NE.U32.AND P0, PT, RZ, UR10, PT ;  /* 0x0000000aff007c0c */ /* 0x000fc6000bf05070 */
[----:B------:R-:W-:Y:S01]  /*c740*/  IMAD R6, R6, UR8, RZ ;  /* 0x0000000806067c24 */ /* 0x000fe2000f8e02ff */
[----:B------:R-:W3:Y:S01]  /*c750*/  F2I.U32.TRUNC.NTZ R8, R8 ;  /* 0x0000000800087305 */ /* 0x000ee2000020f000 */
[----:B------:R-:W-:Y:S02]  /*c760*/  ISETP.NE.AND.EX P0, PT, RZ, UR11, PT, P0 ;  /* 0x0000000bff007c0c */ /* 0x000fe4000bf05300 */
[C---:B------:R-:W-:Y:S02]  /*c770*/  IMAD R9, R7.reuse, UR9, R6 ;  /* 0x0000000907097c24 */ /* 0x040fe4000f8e0206 */
[----:B------:R-:W-:Y:S01]  /*c780*/  IMAD.WIDE.U32 R6, R7, UR8, R2 ;  /* 0x0000000807067c25 */ /* 0x000fe2000f8e0002 */
[----:B------:R-:W-:-:S03]  /*c790*/  ULDC UR8, c[0x0][0x718] ;  /* 0x0001c60000087ab9 */ /* 0x000fc60000000800 */
[----:B-1----:R-:W-:Y:S02]  /*c7a0*/  IMAD.MOV R20, RZ, RZ, -R20 ;  /* 0x000000ffff147224 */ /* 0x002fe400078e0a14 */
[----:B------:R-:W-:Y:S02]  /*c7b0*/  IMAD.IADD R7, R7, 0x1, R9 ;  /* 0x0000000107077824 */ /* 0x000fe400078e0209 */
[----:B0-----:R-:W-:-:S03]  /*c7c0*/  IMAD R18, R21, R20, R18 ;  /* 0x0000001415127224 */ /* 0x001fc600078e0212 */
[--C-:B------:R-:W-:Y:S01]  /*c7d0*/  SHF.R.U64 R20, R6, UR8, R7.reuse ;  /* 0x0000000806147c19 */ /* 0x100fe20008001207 */
[----:B---3--:R-:W-:Y:S01]  /*c7e0*/  IMAD.MOV R6, RZ, RZ, -R8 ;  /* 0x000000ffff067224 */ /* 0x008fe200078e0a08 */
[----:B------:R-:W-:Y:S01]  /*c7f0*/  SHF.R.U32.HI R7, RZ, UR8, R7 ;  /* 0x00000008ff077c19 */ /* 0x000fe20008011607 */
[----:B------:R-:W-:Y:S02]  /*c800*/  ULDC UR8, c[0x0][0x708] ;  /* 0x0001c20000087ab9 */ /* 0x000fe40000000800 */
[----:B--2---:R-:W-:Y:S01]  /*c810*/  @P3 IMAD R18, R22, R6, R19 ;  /* 0x0000000616123224 */ /* 0x004fe200078e0213 */
[--C-:B------:R-:W-:Y:S02]  /*c820*/  SHF.R.U64 R22, R20, UR8, R7.reuse ;  /* 0x0000000814167c19 */ /* 0x100fe40008001207 */
[----:B------:R-:W-:Y:S01]  /*c830*/  SHF.R.U32.HI R7, RZ, UR8, R7 ;  /* 0x00000008ff077c19 */ /* 0x000fe20008011607 */
[----:B------:R-:W-:-:S03]  /*c840*/  ULDC UR8, c[0x0][0x758] ;  /* 0x0001d60000087ab9 */ /* 0x000fc60000000800 */
[--C-:B------:R-:W-:Y:S02]  /*c850*/  SHF.R.U64 R19, R22, UR8, R7.reuse ;  /* 0x0000000816137c19 */ /* 0x100fe40008001207 */
[----:B------:R-:W-:-:S03]  /*c860*/  SHF.R.U32.HI R21, RZ, UR8, R7 ;  /* 0x00000008ff157c19 */ /* 0x000fc60008011607 */
[----:B------:R-:W-:Y:S02]  /*c870*/  IMAD.MOV.U32 R8, RZ, RZ, R19 ;  /* 0x000000ffff087224 */ /* 0x000fe400078e0013 */
[----:B------:R-:W-:Y:S01]  /*c880*/  IMAD.MOV.U32 R7, RZ, RZ, R21 ;  /* 0x000000ffff077224 */ /* 0x000fe200078e0015 */
[----:B------:R-:W-:Y:S06]  /*c890*/  @!P0 BRA `(.L_x_295) ;  /* 0x00000000002c8947 */ /* 0x000fec0003800000 */
        /* <DEDUP_REMOVED lines=9> */
[----:B------:R-:W-:-:S04]  /*c930*/  IMAD.WIDE.U32.X R6, R21, UR11, R6, P1 ;  /* 0x0000000b15067c25 */ /* 0x000fc800088e0406 */
[----:B------:R-:W-:-:S07]  /*c940*/  IMAD.MOV.U32 R8, RZ, RZ, R6 ;  /* 0x000000ffff087224 */ /* 0x000fce00078e0006 */
.L_x_295:
[----:B------:R-:W-:Y:S01]  /*c950*/  ULDC UR8, c[0x0][0x748] ;  /* 0x0001d20000087ab9 */ /* 0x000fe20000000800 */
[----:B------:R-:W-:Y:S01]  /*c960*/  LOP3.LUT R6, R22, UR6, RZ, 0xc0, !PT ;  /* 0x0000000616067c12 */ /* 0x000fe2000f8ec0ff */
[----:B------:R-:W-:Y:S01]  /*c970*/  ULDC UR9, c[0x0][0x710] ;  /* 0x0001c40000097ab9 */ /* 0x000fe20000000800 */
[----:B------:R-:W-:Y:S01]  /*c980*/  SHF.R.U64 R7, R8, UR8, R7 ;  /* 0x0000000808077c19 */ /* 0x000fe20008001207 */
[----:B------:R-:W-:Y:S01]  /*c990*/  ULDC UR8, c[0x0][0x738] ;  /* 0x0001ce0000087ab9 */ /* 0x000fe20000000800 */
[----:B------:R-:W-:-:S03]  /*c9a0*/  LOP3.LUT R20, R20, UR4, RZ, 0xc0, !PT ;  /* 0x0000000414147c12 */ /* 0x000fc6000f8ec0ff */
[----:B------:R-:W-:Y:S02]  /*c9b0*/  IMAD.MOV R8, RZ, RZ, -R7 ;  /* 0x000000ffff087224 */ /* 0x000fe400078e0a07 */
[----:B------:R-:W-:Y:S02]  /*c9c0*/  IMAD R7, R7, UR5, R6 ;  /* 0x0000000507077c24 */ /* 0x000fe4000f8e0206 */
[----:B------:R-:W-:Y:S01]  /*c9d0*/  IMAD R19, R8, UR8, R19 ;  /* 0x0000000808137c24 */ /* 0x000fe2000f8e0213 */
[----:B------:R-:W-:Y:S01]  /*c9e0*/  ULDC UR8, c[0x0][0x700] ;  /* 0x0001c00000087ab9 */ /* 0x000fe20000000800 */
[----:B------:R-:W-:Y:S02]  /*c9f0*/  IMAD R18, R7, UR9, R18 ;  /* 0x0000000907127c24 */ /* 0x000fe4000f8e0212 */
[----:B------:R-:W-:Y:S02]  /*ca00*/  IMAD R19, R19, UR8, R20 ;  /* 0x0000000813137c24 */ /* 0x000fe4000f8e0214 */
[----:B------:R-:W-:-:S03]  /*ca10*/  IMAD.MOV.U32 R8, RZ, RZ, 0x1 ;  /* 0x00000001ff087424 */ /* 0x000fc600078e00ff */
[----:B------:R-:W-:Y:S02]  /*ca20*/  SEL R6, R19, R18, !P3 ;  /* 0x0000001213067207 */ /* 0x000fe40005800000 */
[----:B------:R-:W-:-:S07]  /*ca30*/  SEL R7, R18, R19, !P3 ;  /* 0x0000001312077207 */ /* 0x000fce0005800000 */
.L_x_293:
[----:B------:R-:W-:Y:S05]  /*ca40*/  BSYNC B1 ;  /* 0x0000000000017941 */ /* 0x000fea0003800000 */
.L_x_292:
[----:B------:R-:W-:-:S13]  /*ca50*/  LOP3.LUT P0, RZ, R8, 0xff, RZ, 0xc0, !PT ;  /* 0x000000ff08ff7812 */ /* 0x000fda000780c0ff */
[----:B------:R-:W-:Y:S05]  /*ca60*/  @P0 BRA `(.L_x_296) ;  /* 0xfffffff400100947 */ /* 0x000fea000383ffff */
[----:B------:R-:W-:Y:S05]  /*ca70*/  BSYNC B0 ;  /* 0x0000000000007941 */ /* 0x000fea0003800000 */
.L_x_285:
[----:B------:R-:W-:-:S03]  /*ca80*/  UMOV UR8, 0xffffffff ;  /* 0xffffffff00087882 */ /* 0x000fc60000000000 */
[----:B------:R-:W-:Y:S05]  /*ca90*/  BRA.DIV UR8, `(.L_x_297) ;  /* 0x0000000608287947 */ /* 0x000fea000b800000 */
[----:B------:R-:W-:-:S13]  /*caa0*/  ELECT P0, URZ, PT ;  /* 0x00000000003f782f */ /* 0x000fda0003800000 */
.L_x_312:
[----:B------:R-:W-:Y:S04]  /*cab0*/  BSSY B0, `(.L_x_298) ;  /* 0x0000034000007945 */ /* 0x000fe80003800000 */
[----:B------:R-:W-:Y:S05]  /*cac0*/  @!P0 BRA `(.L_x_299) ;  /* 0x0000000000c88947 */ /* 0x000fea0003800000 */
[----:B------:R-:W-:-:S04]  /*cad0*/  LOP3.LUT R4, R4, 0x2, RZ, 0xfc, !PT ;  /* 0x0000000204047812 */ /* 0x000fc800078efcff */
[----:B------:R-:W-:-:S13]  /*cae0*/  ISETP.NE.AND P0, PT, R4, 0x3, PT ;  /* 0x000000030400780c */ /* 0x000fda0003f05270 */
[----:B------:R-:W-:Y:S05]  /*caf0*/  @!P0 BRA `(.L_x_300) ;  /* 0x0000000000048947 */ /* 0x000fea0003800000 */
[----:B------:R-:W-:Y:S01]  /*cb00*/  BPT.TRAP 0x1 ;  /* 0x000000040000795c */ /* 0x000fe20000300000 */
.L_x_300:
[----:B------:R-:W0:Y:S01]  /*cb10*/  S2R R3, SR_CgaCtaId ;  /* 0x0000000000037919 */ /* 0x000e220000008800 */
[----:B------:R-:W-:-:S04]  /*cb20*/  MOV R0, 0x400 ;  /* 0x0000040000007802 */ /* 0x000fc80000000f00 */
[----:B0-----:R-:W-:Y:S02]  /*cb30*/  LEA R0, R3, R0, 0x18 ;  /* 0x0000000003007211 */ /* 0x001fe400078ec0ff */
[----:B------:R-:W-:-:S03]  /*cb40*/  SHF.L.U32 R3, R5, 0x1f, RZ ;  /* 0x0000001f05037819 */ /* 0x000fc600000006ff */
[----:B------:R-:W-:-:S04]  /*cb50*/  VIADD R0, R0, 0x28 ;  /* 0x0000002800007836 */ /* 0x000fc80000000000 */
[C---:B------:R-:W-:Y:S02]  /*cb60*/  IMAD R6, R17.reuse, 0x8, R0 ;  /* 0x0000000811067824 */ /* 0x040fe400078e0200 */
[----:B------:R-:W-:Y:S02]  /*cb70*/  VIADD R17, R17, 0x1 ;  /* 0x0000000111117836 */ /* 0x000fe40000000000 */
[----:B------:R-:W0:Y:S03]  /*cb80*/  SYNCS.PHASECHK.TRANS64.TRYWAIT P0, [R6+URZ], R3 ;  /* 0x00000003060075a7 */ /* 0x000e26000800017f */
[----:B------:R-:W-:-:S04]  /*cb90*/  ISETP.NE.AND P1, PT, R17, 0x5, PT ;  /* 0x000000051100780c */ /* 0x000fc80003f25270 */
[----:B------:R-:W-:Y:S02]  /*cba0*/  SEL R2, RZ, 0x1, P1 ;  /* 0x00000001ff027807 */ /* 0x000fe40000800000 */
[----:B------:R-:W-:Y:S02]  /*cbb0*/  SEL R17, R17, RZ, P1 ;  /* 0x000000ff11117207 */ /* 0x000fe40000800000 */
[----:B------:R-:W-:-:S03]  /*cbc0*/  LOP3.LUT R8, R5, R2, RZ, 0x3c, !PT ;  /* 0x0000000205087212 */ /* 0x000fc600078e3cff */
[----:B------:R-:W-:Y:S01]  /*cbd0*/  IMAD R7, R17, 0x8, R0 ;  /* 0x0000000811077824 */ /* 0x000fe200078e0200 */
[----:B------:R-:W-:Y:S01]  /*cbe0*/  SHF.L.U32 R4, R8, 0x1f, RZ ;  /* 0x0000001f08047819 */ /* 0x000fe200000006ff */
[----:B0-----:R-:W-:Y:S06]  /*cbf0*/  @!P0 BRA `(.L_x_301) ;  /* 0x0000000000f08947 */ /* 0x001fec0003800000 */
.L_x_313:
[----:B------:R-:W1:Y:S01]  /*cc00*/  SYNCS.PHASECHK.TRANS64.TRYWAIT P0, [R7+URZ], R4 ;  /* 0x00000004070075a7 */ /* 0x000e62000800017f */
[----:B------:R-:W-:-:S05]  /*cc10*/  VIADD R2, R17, 0x1 ;  /* 0x0000000111027836 */ /* 0x000fca0000000000 */
[----:B------:R-:W-:-:S04]  /*cc20*/  ISETP.NE.AND P1, PT, R2, 0x5, PT ;  /* 0x000000050200780c */ /* 0x000fc80003f25270 */
[----:B0-----:R-:W-:Y:S02]  /*cc30*/  SEL R3, RZ, 0x1, P1 ;  /* 0x00000001ff037807 */ /* 0x001fe40000800000 */
[----:B------:R-:W-:Y:S02]  /*cc40*/  SEL R9, R2, RZ, P1 ;  /* 0x000000ff02097207 */ /* 0x000fe40000800000 */
[----:B------:R-:W-:-:S03]  /*cc50*/  LOP3.LUT R8, R8, R3, RZ, 0x3c, !PT ;  /* 0x0000000308087212 */ /* 0x000fc600078e3cff */
[----:B------:R-:W-:Y:S01]  /*cc60*/  IMAD R10, R9, 0x8, R0 ;  /* 0x00000008090a7824 */ /* 0x000fe200078e0200 */
[----:B------:R-:W-:Y:S01]  /*cc70*/  SHF.L.U32 R5, R8, 0x1f, RZ ;  /* 0x0000001f08057819 */ /* 0x000fe200000006ff */
[----:B-1----:R-:W-:Y:S06]  /*cc80*/  @!P0 BRA `(.L_x_302) ;  /* 0x0000000000e08947 */ /* 0x002fec0003800000 */
.L_x_314:
[----:B------:R-:W1:Y:S01]  /*cc90*/  SYNCS.PHASECHK.TRANS64.TRYWAIT P0, [R10+URZ], R5 ;  /* 0x000000050a0075a7 */ /* 0x000e62000800017f */
[----:B------:R-:W-:-:S05]  /*cca0*/  VIADD R2, R9, 0x1 ;  /* 0x0000000109027836 */ /* 0x000fca0000000000 */
[----:B------:R-:W-:-:S04]  /*ccb0*/  ISETP.NE.AND P1, PT, R2, 0x5, PT ;  /* 0x000000050200780c */ /* 0x000fc80003f25270 */
[----:B------:R-:W-:Y:S02]  /*ccc0*/  SEL R3, RZ, 0x1, P1 ;  /* 0x00000001ff037807 */ /* 0x000fe40000800000 */
[----:B0-----:R-:W-:Y:S02]  /*ccd0*/  SEL R7, R2, RZ, P1 ;  /* 0x000000ff02077207 */ /* 0x001fe40000800000 */
[----:B------:R-:W-:-:S03]  /*cce0*/  LOP3.LUT R9, R8, R3, RZ, 0x3c, !PT ;  /* 0x0000000308097212 */ /* 0x000fc600078e3cff */
[----:B------:R-:W-:Y:S01]  /*ccf0*/  IMAD R11, R7, 0x8, R0 ;  /* 0x00000008070b7824 */ /* 0x000fe200078e0200 */
[----:B------:R-:W-:Y:S01]  /*cd00*/  SHF.L.U32 R6, R9, 0x1f, RZ ;  /* 0x0000001f09067819 */ /* 0x000fe200000006ff */
[----:B-1----:R-:W-:Y:S06]  /*cd10*/  @!P0 BRA `(.L_x_303) ;  /* 0x0000000000d08947 */ /* 0x002fec0003800000 */
.L_x_315:
[----:B------:R-:W1:Y:S01]  /*cd20*/  SYNCS.PHASECHK.TRANS64.TRYWAIT P0, [R11+URZ], R6 ;  /* 0x000000060b0075a7 */ /* 0x000e62000800017f */
[----:B------:R-:W-:-:S05]  /*cd30*/  VIADD R2, R7, 0x1 ;  /* 0x0000000107027836 */ /* 0x000fca0000000000 */
[----:B------:R-:W-:-:S04]  /*cd40*/  ISETP.NE.AND P1, PT, R2, 0x5, PT ;  /* 0x000000050200780c */ /* 0x000fc80003f25270 */
[----:B------:R-:W-:Y:S02]  /*cd50*/  SEL R4, RZ, 0x1, P1 ;  /* 0x00000001ff047807 */ /* 0x000fe40000800000 */
[----:B------:R-:W-:Y:S02]  /*cd60*/  SEL R3, R2, RZ, P1 ;  /* 0x000000ff02037207 */ /* 0x000fe40000800000 */
[----:B------:R-:W-:Y:S01]  /*cd70*/  LOP3.LUT R4, R9, R4, RZ, 0x3c, !PT ;  /* 0x0000000409047212 */ /* 0x000fe200078e3cff */
[----:B-1----:R-:W-:Y:S06]  /*cd80*/  @!P0 BRA `(.L_x_304) ;  /* 0x0000000000c88947 */ /* 0x002fec0003800000 */
.L_x_316:
[----:B------:R-:W-:Y:S01]  /*cd90*/  IMAD R3, R3, 0x8, R0 ;  /* 0x0000000803037824 */ /* 0x000fe200078e0200 */
[----:B------:R-:W-:-:S07]  /*cda0*/  SHF.L.U32 R0, R4, 0x1f, RZ ;  /* 0x0000001f04007819 */ /* 0x000fce00000006ff */
.L_x_305:
[----:B--2---:R2:W3:Y:S02]  /*cdb0*/  SYNCS.PHASECHK.TRANS64.TRYWAIT P0, [R3+URZ], R0 ;  /* 0x00000000030075a7 */ /* 0x0044e4000800017f */
[----:B---3--:R-:W-:Y:S05]  /*cdc0*/  @!P0 NANOSLEEP.SYNCS 0x989680 ;  /* 0x009896800000895d */ /* 0x008fea0003900000 */
[----:B------:R-:W3:Y:S02]  /*cdd0*/  @!P0 SYNCS.PHASECHK.TRANS64 P0, [R3+URZ], R0 ;  /* 0x00000000030085a7 */ /* 0x000ee4000800007f */
[----:B---3--:R-:W-:Y:S05]  /*cde0*/  @!P0 BRA `(.L_x_305) ;  /* 0xfffffffc00f08947 */ /* 0x008fea000383ffff */
.L_x_299:
[----:B------:R-:W-:Y:S05]  /*cdf0*/  BSYNC B0 ;  /* 0x0000000000007941 */ /* 0x000fea0003800000 */
.L_x_298:
[----:B------:R-:W-:Y:S05]  /*ce00*/  EXIT ;  /* 0x000000000000794d */ /* 0x000fea0003800000 */
.L_x_21:
[----:B-1----:R-:W-:-:S04]  /*ce10*/  IMAD.U32 R19, RZ, RZ, UR8 ;  /* 0x00000008ff137e24 */ /* 0x002fc8000f8e00ff */
[----:B------:R1:W4:Y:S03]  /*ce20*/  SYNCS.PHASECHK.TRANS64.TRYWAIT P0, [R19+URZ], R18 ;  /* 0x00000012130075a7 */ /* 0x000326000800017f */
[----:B----4-:R-:W-:Y:S05]  /*ce30*/  @!P0 NANOSLEEP.SYNCS 0x989680 ;  /* 0x009896800000895d */ /* 0x010fea0003900000 */
[----:B------:R-:W4:Y:S02]  /*ce40*/  @!P0 SYNCS.PHASECHK.TRANS64 P0, [R19+URZ], R18 ;  /* 0x00000012130085a7 */ /* 0x000f24000800007f */
[----:B----4-:R-:W-:Y:S05]  /*ce50*/  @!P0 BRA `(.L_x_21) ;  /* 0xfffffffc00ec8947 */ /* 0x010fea000383ffff */
[----:B------:R-:W-:Y:S05]  /*ce60*/  BRA `(.L_x_20) ;  /* 0xffffff4800947947 */ /* 0x000fea000383ffff */
.L_x_286:
[----:B------:R-:W-:Y:S01]  /*ce70*/  BSSY B1, `(.L_x_306) ;  /* 0x0000006000017945 */ /* 0x000fe20003800000 */
[----:B------:R-:W-:-:S07]  /*ce80*/  IMAD.MOV.U32 R8, RZ, RZ, -0x1 ;  /* 0xffffffffff087424 */ /* 0x000fce00078e00ff */
[----:B------:R-:W-:Y:S05]  /*ce90*/  WARPSYNC.COLLECTIVE R8, `(.L_x_307) ;  /* 0x00000000080c7348 */ /* 0x000fea0003c00000 */
[----:B------:R-:W-:Y:S02]  /*cea0*/  ELECT P0, UR62, PT ;  /* 0x00000000003e782f */ /* 0x000fe40003800000 */
[----:B------:R-:W-:Y:S01]  /*ceb0*/  MOV R8, UR62 ;  /* 0x0000003e00087c02 */ /* 0x000fe20008000f00 */
[----:B------:R-:W-:Y:S10]  /*cec0*/  ENDCOLLECTIVE ;  /* 0x000000000000791b */ /* 0x000ff40003800000 */
.L_x_307:
[----:B------:R-:W-:Y:S05]  /*ced0*/  BSYNC B1 ;  /* 0x0000000000017941 */ /* 0x000fea0003800000 */
.L_x_306:
[----:B------:R-:W-:Y:S05]  /*cee0*/  BRA `(.L_x_308) ;  /* 0xffffffec00fc7947 */ /* 0x000fea000383ffff */
.L_x_289:
[----:B0-----:R0:W1:Y:S02]  /*cef0*/  SYNCS.PHASECHK.TRANS64.TRYWAIT P0, [R21+URZ+0x28], R8 ;  /* 0x00002808150075a7 */ /* 0x001064000800017f */
[----:B-1----:R-:W-:Y:S05]  /*cf00*/  @!P0 NANOSLEEP.SYNCS 0x989680 ;  /* 0x009896800000895d */ /* 0x002fea0003900000 */
[----:B------:R-:W1:Y:S02]  /*cf10*/  @!P0 SYNCS.PHASECHK.TRANS64 P0, [R21+URZ+0x28], R8 ;  /* 0x00002808150085a7 */ /* 0x000e64000800007f */
[----:B-1----:R-:W-:Y:S05]  /*cf20*/  @!P0 BRA `(.L_x_289) ;  /* 0xfffffffc00f08947 */ /* 0x002fea000383ffff */
[----:B------:R-:W-:Y:S05]  /*cf30*/  BRA `(.L_x_309) ;  /* 0xfffffff0003c7947 */ /* 0x000fea000383ffff */
.L_x_297:
[----:B------:R-:W-:Y:S01]  /*cf40*/  BSSY B0, `(.L_x_310) ;  /* 0x0000006000007945 */ /* 0x000fe20003800000 */
[----:B------:R-:W-:-:S07]  /*cf50*/  IMAD.MOV.U32 R8, RZ, RZ, -0x1 ;  /* 0xffffffffff087424 */ /* 0x000fce00078e00ff */
[----:B------:R-:W-:Y:S05]  /*cf60*/  WARPSYNC.COLLECTIVE R8, `(.L_x_311) ;  /* 0x00000000080c7348 */ /* 0x000fea0003c00000 */
[----:B------:R-:W-:Y:S02]  /*cf70*/  ELECT P0, UR62, PT ;  /* 0x00000000003e782f */ /* 0x000fe40003800000 */
[----:B------:R-:W-:Y:S01]  /*cf80*/  MOV R8, UR62 ;  /* 0x0000003e00087c02 */ /* 0x000fe20008000f00 */
[----:B------:R-:W-:Y:S10]  /*cf90*/  ENDCOLLECTIVE ;  /* 0x000000000000791b */ /* 0x000ff40003800000 */
.L_x_311:
[----:B------:R-:W-:Y:S05]  /*cfa0*/  BSYNC B0 ;  /* 0x0000000000007941 */ /* 0x000fea0003800000 */
.L_x_310:
[----:B------:R-:W-:Y:S05]  /*cfb0*/  BRA `(.L_x_312) ;  /* 0xfffffff800bc7947 */ /* 0x000fea000383ffff */
.L_x_301:
[----:B0-----:R0:W1:Y:S02]  /*cfc0*/  SYNCS.PHASECHK.TRANS64.TRYWAIT P0, [R6+URZ], R3 ;  /* 0x00000003060075a7 */ /* 0x001064000800017f */
[----:B-1----:R-:W-:Y:S05]  /*cfd0*/  @!P0 NANOSLEEP.SYNCS 0x989680 ;  /* 0x009896800000895d */ /* 0x002fea0003900000 */
[----:B------:R-:W1:Y:S02]  /*cfe0*/  @!P0 SYNCS.PHASECHK.TRANS64 P0, [R6+URZ], R3 ;  /* 0x00000003060085a7 */ /* 0x000e64000800007f */
[----:B-1----:R-:W-:Y:S05]  /*cff0*/  @!P0 BRA `(.L_x_301) ;  /* 0xfffffffc00f08947 */ /* 0x002fea000383ffff */
[----:B------:R-:W-:Y:S05]  /*d000*/  BRA `(.L_x_313) ;  /* 0xfffffff800fc7947 */ /* 0x000fea000383ffff */
.L_x_302:
[----:B0-----:R0:W1:Y:S02]  /*d010*/  SYNCS.PHASECHK.TRANS64.TRYWAIT P0, [R7+URZ], R4 ;  /* 0x00000004070075a7 */ /* 0x001064000800017f */
[----:B-1----:R-:W-:Y:S05]  /*d020*/  @!P0 NANOSLEEP.SYNCS 0x989680 ;  /* 0x009896800000895d */ /* 0x002fea0003900000 */
[----:B------:R-:W1:Y:S02]  /*d030*/  @!P0 SYNCS.PHASECHK.TRANS64 P0, [R7+URZ], R4 ;  /* 0x00000004070085a7 */ /* 0x000e64000800007f */
[----:B-1----:R-:W-:Y:S05]  /*d040*/  @!P0 BRA `(.L_x_302) ;  /* 0xfffffffc00f08947 */ /* 0x002fea000383ffff */
[----:B------:R-:W-:Y:S05]  /*d050*/  BRA `(.L_x_314) ;  /* 0xfffffffc000c7947 */ /* 0x000fea000383ffff */
.L_x_303:
[----:B0-----:R0:W1:Y:S02]  /*d060*/  SYNCS.PHASECHK.TRANS64.TRYWAIT P0, [R10+URZ], R5 ;  /* 0x000000050a0075a7 */ /* 0x001064000800017f */
[----:B-1----:R-:W-:Y:S05]  /*d070*/  @!P0 NANOSLEEP.SYNCS 0x989680 ;  /* 0x009896800000895d */ /* 0x002fea0003900000 */
[----:B------:R-:W1:Y:S02]  /*d080*/  @!P0 SYNCS.PHASECHK.TRANS64 P0, [R10+URZ], R5 ;  /* 0x000000050a0085a7 */ /* 0x000e64000800007f */
[----:B-1----:R-:W-:Y:S05]  /*d090*/  @!P0 BRA `(.L_x_303) ;  /* 0xfffffffc00f08947 */ /* 0x002fea000383ffff */
[----:B------:R-:W-:Y:S05]  /*d0a0*/  BRA `(.L_x_315) ;  /* 0xfffffffc001c7947 */ /* 0x000fea000383ffff */
.L_x_304:
[----:B-1----:R1:W2:Y:S02]  /*d0b0*/  SYNCS.PHASECHK.TRANS64.TRYWAIT P0, [R11+URZ], R6 ;  /* 0x000000060b0075a7 */ /* 0x0022a4000800017f */
[----:B--2---:R-:W-:Y:S05]  /*d0c0*/  @!P0 NANOSLEEP.SYNCS 0x989680 ;  /* 0x009896800000895d */ /* 0x004fea0003900000 */
[----:B------:R-:W2:Y:S02]  /*d0d0*/  @!P0 SYNCS.PHASECHK.TRANS64 P0, [R11+URZ], R6 ;  /* 0x000000060b0085a7 */ /* 0x000ea4000800007f */
[----:B--2---:R-:W-:Y:S05]  /*d0e0*/  @!P0 BRA `(.L_x_304) ;  /* 0xfffffffc00f08947 */ /* 0x004fea000383ffff */
[----:B------:R-:W-:Y:S05]  /*d0f0*/  BRA `(.L_x_316) ;  /* 0xfffffffc00247947 */ /* 0x000fea000383ffff */
.L_x_317:
[----:B------:R-:W-:-:S00]  /*d100*/  BRA `(.L_x_317) ;  /* 0xfffffffc00fc7947 */ /* 0x000fc0000383ffff */
[----:B------:R-:W-:-:S00]  /*d110*/  NOP ;  /* 0x0000000000007918 */ /* 0x000fc00000000000 */
        /* <DEDUP_REMOVED lines=14> */
.L_x_318:


//--------------------- .nv.shared._ZN7cutlass13device_kernelINS_4gemm6kernel13GemmUniversalIN4cute5tupleIJiiiiEEENS1_10collective13CollectiveMmaINS1_40MainloopSm90TmaGmmaWarpSpecializedSparseILi5ENS5_IJNS4_1CILi2EEENSA_ILi1EEESC_EEENS1_35KernelTmaWarpSpecializedCooperativeEEENS5_IJNSA_ILi128EEENSA_ILi256EEESG_EEEaNS5_IJNS4_6LayoutINS5_IJiNS5_IJSB_iEEEiEEENS5_IJlNS5_IJSC_SB_EEElEEEEENSJ_INS5_IJNS5_IJNSA_ILi64EEEiEEENS5_IJSG_iEEEiEEENS5_IJNS5_IJSG_NSA_ILi8192EEEEEENS5_IJSC_lEEElEEEEEEEEaNS5_IJlSC_lEEENS4_8TiledMMAINS4_8MMA_AtomIJNS4_4SM904GMMA6SPARSE28GMMA_64x256x64_S32S8S8_SS_TNILNS13_9SparseSelE0EEEEEENSJ_ISD_NS5_IJSC_NSA_ILi0EEES19_EEEEENS5_IJNS4_10UnderscoreES1C_S1C_EEEEENS4_13SM90_TMA_LOADENS4_14ComposedLayoutINS4_7SwizzleILi2ELi4ELi3EEENS4_25smem_sparse_ptr_flag_bitsILi2ELi8EEENSJ_INS5_IJNS5_IJSC_NSA_ILi8EEEEEENS5_IJSB_SP_EEEEEENS5_IJNS5_IJS19_SG_EEESM_EEEEEEEvNS4_8identityENS4_23SM90_TMA_LOAD_MULTICASTENS1G_INS1H_ILi3ELi4ELi3EEENS4_18smem_ptr_flag_bitsILi8EEENSJ_INS5_IJS1L_SG_EEENS5_IJSG_SC_EEEEEEEvS1T_EENS_8epilogue10collective6detail29Sm90TmaWarpSpecializedAdapterINS24_15DefaultEpilogueIiNS5_IJSC_llEEES28_NS23_6thread17LinearCombinationIiLi1EiiLNS29_9ScaleType4KindE0ELNS_15FloatRoundStyleE2EiEENS1_15EpilogueDefaultEEEEEvvEEEEvNT_6ParamsE --------------------------
	.section	.nv.shared._ZN7cutlass13device_kernelINS_4gemm6kernel13GemmUniversalIN4cute5tupleIJiiiiEEENS1_10collective13CollectiveMmaINS1_40MainloopSm90TmaGmmaWarpSpecializedSparseILi5ENS5_IJNS4_1CILi2EEENSA_ILi1EEESC_EEENS1_35KernelTmaWarpSpecializedCooperativeEEENS5_IJNSA_ILi128EEENSA_ILi256EEESG_EEEaNS5_IJNS4_6LayoutINS5_IJiNS5_IJSB_iEEEiEEENS5_IJlNS5_IJSC_SB_EEElEEEEENSJ_INS5_IJNS5_IJNSA_ILi64EEEiEEENS5_IJSG_iEEEiEEENS5_IJNS5_IJSG_NSA_ILi8192EEEEEENS5_IJSC_lEEElEEEEEEEEaNS5_IJlSC_lEEENS4_8TiledMMAINS4_8MMA_AtomIJNS4_4SM904GMMA6SPARSE28GMMA_64x256x64_S32S8S8_SS_TNILNS13_9SparseSelE0EEEEEENSJ_ISD_NS5_IJSC_NSA_ILi0EEES19_EEEEENS5_IJNS4_10UnderscoreES1C_S1C_EEEEENS4_13SM90_TMA_LOADENS4_14ComposedLayoutINS4_7SwizzleILi2ELi4ELi3EEENS4_25smem_sparse_ptr_flag_bitsILi2ELi8EEENSJ_INS5_IJNS5_IJSC_NSA_ILi8EEEEEENS5_IJSB_SP_EEEEEENS5_IJNS5_IJS19_SG_EEESM_EEEEEEEvNS4_8identityENS4_23SM90_TMA_LOAD_MULTICASTENS1G_INS1H_ILi3ELi4ELi3EEENS4_18smem_ptr_flag_bitsILi8EEENSJ_INS5_IJS1L_SG_EEENS5_IJSG_SC_EEEEEEEvS1T_EENS_8epilogue10collective6detail29Sm90TmaWarpSpecializedAdapterINS24_15DefaultEpilogueIiNS5_IJSC_llEEES28_NS23_6thread17LinearCombinationIiLi1EiiLNS29_9ScaleType4KindE0ELNS_15FloatRoundStyleE2EiEENS1_15EpilogueDefaultEEEEEvvEEEEvNT_6ParamsE,"aw",@nobits
	.sectionflags	@""
	.align	16
	.zero		1024


//--------------------- .nv.shared.reserved.0     --------------------------
	.section	.nv.shared.reserved.0,"aw",@nobits
	.weak		__nv_reservedSMEM_offset_0_alias
	.size		__nv_reservedSMEM_offset_0_alias, 0, 0
	.other		__nv_reservedSMEM_offset_0_alias,@"STO_CUDA_RESERVED_SHARED STV_DEFAULT"
__nv_reservedSMEM_offset_0_alias:
	.zero		0


//--------------------- .nv.global                --------------------------
	.section	.nv.global,"aw",@nobits
.nv.global:
	.type		_ZN39_INTERNAL_e3067a93_4_k_cu_549abe29_27994cute1_E,@object
	.size		_ZN39_INTERNAL_e3067a93_4_k_cu_549abe29_27994cute1_E,(_ZN39_INTERNAL_e3067a93_4_k_cu_549abe29_27994cuda3std3__45__cpo6cbeginE - _ZN39_INTERNAL_e3067a93_4_k_cu_549abe29_27994cute1_E)
_ZN39_INTERNAL_e3067a93_4_k_cu_549abe29_27994cute1_E:
	.zero		1
	.type		_ZN39_INTERNAL_e3067a93_4_k_cu_549abe29_27994cuda3std3__45__cpo6cbeginE,@object
	.size		_ZN39_INTERNAL_e3067a93_4_k_cu_549abe29_27994cuda3std3__45__cpo6cbeginE,(_ZN39_INTERNAL_e3067a93_4_k_cu_549abe29_27994cuda3std3__48in_placeE - _ZN39_INTERNAL_e3067a93_4_k_cu_549abe29_27994cuda3std3__45__cpo6cbeginE)
_ZN39_INTERNAL_e3067a93_4_k_cu_549abe29_27994cuda3std3__45__cpo6cbeginE:
	.zero		1
	.type		_ZN39_INTERNAL_e3067a93_4_k_cu_549abe29_27994cuda3std3__48in_placeE,@object
	.size		_ZN39_INTERNAL_e3067a93_4_k_cu_549abe29_27994cuda3std3__48in_placeE,(_ZN39_INTERNAL_e3067a93_4_k_cu_549abe29_27994cuda3std6ranges3__45__cpo9iter_moveE - _ZN39_INTERNAL_e3067a93_4_k_cu_549abe29_27994cuda3std3__48in_placeE)
_ZN39_INTERNAL_e3067a93_4_k_cu_549abe29_27994cuda3std3__48in_placeE:
	.zero		1
	.type		_ZN39_INTERNAL_e3067a93_4_k_cu_549abe29_27994cuda3std6ranges3__45__cpo9iter_moveE,@object
	.size		_ZN39_INTERNAL_e3067a93_4_k_cu_549abe29_27994cuda3std6ranges3__45__cpo9iter_moveE,(_ZN39_INTERNAL_e3067a93_4_k_cu_549abe29_27994cuda3std3__45__cpo5beginE - _ZN39_INTERNAL_e3067a93_4_k_cu_549abe29_27994cuda3std6ranges3__45__cpo9iter_moveE)
_ZN39_INTERNAL_e3067a93_4_k_cu_549abe29_27994cuda3std6ranges3__45__cpo9iter_moveE:
	.zero		1
	.type		_ZN39_INTERNAL_e3067a93_4_k_cu_549abe29_27994cuda3std3__45__cpo5beginE,@object
	.size		_ZN39_INTERNAL_e3067a93_4_k_cu_549abe29_27994cuda3std3__45__cpo5beginE,(_ZN39_INTERNAL_e3067a93_4_k_cu_549abe29_27994cuda3std3__441_GLOBAL__N__e3067a93_4_k_cu_549abe29_27996ignoreE - _ZN39_INTERNAL_e3067a93_4_k_cu_549abe29_27994cuda3std3__45__cpo5beginE)
_ZN39_INTERNAL_e3067a93_4_k_cu_549abe29_27994cuda3std3__45__cpo5beginE:
	.zero		1
	.type		_ZN39_INTERNAL_e3067a93_4_k_cu_549abe29_27994cuda3std3__441_GLOBAL__N__e3067a93_4_k_cu_549abe29_27996ignoreE,@object
	.size		_ZN39_INTERNAL_e3067a93_4_k_cu_549abe29_27994cuda3std3__441_GLOBAL__N__e3067a93_4_k_cu_549abe29_27996ignoreE,(_ZN39_INTERNAL_e3067a93_4_k_cu_549abe29_27994cute7productE - _ZN39_INTERNAL_e3067a93_4_k_cu_549abe29_27994cuda3std3__441_GLOBAL__N__e3067a93_4_k_cu_549abe29_27996ignoreE)
_ZN39_INTERNAL_e3067a93_4_k_cu_549abe29_27994cuda3std3__441_GLOBAL__N__e3067a93_4_k_cu_549abe29_27996ignoreE:
	.zero		1
	.type		_ZN39_INTERNAL_e3067a93_4_k_cu_549abe29_27994cute7productE,@object
	.size		_ZN39_INTERNAL_e3067a93_4_k_cu_549abe29_27994cute7productE,(_ZN39_INTERNAL_e3067a93_4_k_cu_549abe29_27994cuda3std3__45__cpo3endE - _ZN39_INTERNAL_e3067a93_4_k_cu_549abe29_27994cute7productE)
_ZN39_INTERNAL_e3067a93_4_k_cu_549abe29_27994cute7productE:
	.zero		1
	.type		_ZN39_INTERNAL_e3067a93_4_k_cu_549abe29_27994cuda3std3__45__cpo3endE,@object
	.size		_ZN39_INTERNAL_e3067a93_4_k_cu_549abe29_27994cuda3std3__45__cpo3endE,(_ZN39_INTERNAL_e3067a93_4_k_cu_549abe29_27994cuda3std3__419piecewise_constructE - _ZN39_INTERNAL_e3067a93_4_k_cu_549abe29_27994cuda3std3__45__cpo3endE)
_ZN39_INTERNAL_e3067a93_4_k_cu_549abe29_27994cuda3std3__45__cpo3endE:
	.zero		1
	.type		_ZN39_INTERNAL_e3067a93_4_k_cu_549abe29_27994cuda3std3__419piecewise_constructE,@object
	.size		_ZN39_INTERNAL_e3067a93_4_k_cu_549abe29_27994cuda3std3__419piecewise_constructE,(_ZN39_INTERNAL_e3067a93_4_k_cu_549abe29_27994cuda3std3__45__cpo4cendE - _ZN39_INTERNAL_e3067a93_4_k_cu_549abe29_27994cuda3std3__419piecewise_constructE)
_ZN39_INTERNAL_e3067a93_4_k_cu_549abe29_27994cuda3std3__419piecewise_constructE:
	.zero		1
	.type		_ZN39_INTERNAL_e3067a93_4_k_cu_549abe29_27994cuda3std3__45__cpo4cendE,@object
	.size		_ZN39_INTERNAL_e3067a93_4_k_cu_549abe29_27994cuda3std3__45__cpo4cendE,(_ZN39_INTERNAL_e3067a93_4_k_cu_549abe29_27994cuda3std6ranges3__45__cpo4swapE - _ZN39_INTERNAL_e3067a93_4_k_cu_549abe29_27994cuda3std3__45__cpo4cendE)
_ZN39_INTERNAL_e3067a93_4_k_cu_549abe29_27994cuda3std3__45__cpo4cendE:
	.zero		1
	.type		_ZN39_INTERNAL_e3067a93_4_k_cu_549abe29_27994cuda3std6ranges3__45__cpo4swapE,@object
	.size		_ZN39_INTERNAL_e3067a93_4_k_cu_549abe29_27994cuda3std6ranges3__45__cpo4swapE,(.L_7 - _ZN39_INTERNAL_e3067a93_4_k_cu_549abe29_27994cuda3std6ranges3__45__cpo4swapE)
_ZN39_INTERNAL_e3067a93_4_k_cu_549abe29_27994cuda3std6ranges3__45__cpo4swapE:
	.zero		1
.L_7:


//--------------------- .nv.constant0._ZN7cutlass13device_kernelINS_4gemm6kernel13GemmUniversalIN4cute5tupleIJiiiiEEENS1_10collective13CollectiveMmaINS1_40MainloopSm90TmaGmmaWarpSpecializedSparseILi5ENS5_IJNS4_1CILi2EEENSA_ILi1EEESC_EEENS1_35KernelTmaWarpSpecializedCooperativeEEENS5_IJNSA_ILi128EEENSA_ILi256EEESG_EEEaNS5_IJNS4_6LayoutINS5_IJiNS5_IJSB_iEEEiEEENS5_IJlNS5_IJSC_SB_EEElEEEEENSJ_INS5_IJNS5_IJNSA_ILi64EEEiEEENS5_IJSG_iEEEiEEENS5_IJNS5_IJSG_NSA_ILi8192EEEEEENS5_IJSC_lEEElEEEEEEEEaNS5_IJlSC_lEEENS4_8TiledMMAINS4_8MMA_AtomIJNS4_4SM904GMMA6SPARSE28GMMA_64x256x64_S32S8S8_SS_TNILNS13_9SparseSelE0EEEEEENSJ_ISD_NS5_IJSC_NSA_ILi0EEES19_EEEEENS5_IJNS4_10UnderscoreES1C_S1C_EEEEENS4_13SM90_TMA_LOADENS4_14ComposedLayoutINS4_7SwizzleILi2ELi4ELi3EEENS4_25smem_sparse_ptr_flag_bitsILi2ELi8EEENSJ_INS5_IJNS5_IJSC_NSA_ILi8EEEEEENS5_IJSB_SP_EEEEEENS5_IJNS5_IJS19_SG_EEESM_EEEEEEEvNS4_8identityENS4_23SM90_TMA_LOAD_MULTICASTENS1G_INS1H_ILi3ELi4ELi3EEENS4_18smem_ptr_flag_bitsILi8EEENSJ_INS5_IJS1L_SG_EEENS5_IJSG_SC_EEEEEEEvS1T_EENS_8epilogue10collective6detail29Sm90TmaWarpSpecializedAdapterINS24_15DefaultEpilogueIiNS5_IJSC_llEEES28_NS23_6thread17LinearCombinationIiLi1EiiLNS29_9ScaleType4KindE0ELNS_15FloatRoundStyleE2EiEENS1_15EpilogueDefaultEEEEEvvEEEEvNT_6ParamsE --------------------------
	.section	.nv.constant0._ZN7cutlass13device_kernelINS_4gemm6kernel13GemmUniversalIN4cute5tupleIJiiiiEEENS1_10collective13CollectiveMmaINS1_40MainloopSm90TmaGmmaWarpSpecializedSparseILi5ENS5_IJNS4_1CILi2EEENSA_ILi1EEESC_EEENS1_35KernelTmaWarpSpecializedCooperativeEEENS5_IJNSA_ILi128EEENSA_ILi256EEESG_EEEaNS5_IJNS4_6LayoutINS5_IJiNS5_IJSB_iEEEiEEENS5_IJlNS5_IJSC_SB_EEElEEEEENSJ_INS5_IJNS5_IJNSA_ILi64EEEiEEENS5_IJSG_iEEEiEEENS5_IJNS5_IJSG_NSA_ILi8192EEEEEENS5_IJSC_lEEElEEEEEEEEaNS5_IJlSC_lEEENS4_8TiledMMAINS4_8MMA_AtomIJNS4_4SM904GMMA6SPARSE28GMMA_64x256x64_S32S8S8_SS_TNILNS13_9SparseSelE0EEEEEENSJ_ISD_NS5_IJSC_NSA_ILi0EEES19_EEEEENS5_IJNS4_10UnderscoreES1C_S1C_EEEEENS4_13SM90_TMA_LOADENS4_14ComposedLayoutINS4_7SwizzleILi2ELi4ELi3EEENS4_25smem_sparse_ptr_flag_bitsILi2ELi8EEENSJ_INS5_IJNS5_IJSC_NSA_ILi8EEEEEENS5_IJSB_SP_EEEEEENS5_IJNS5_IJS19_SG_EEESM_EEEEEEEvNS4_8identityENS4_23SM90_TMA_LOAD_MULTICASTENS1G_INS1H_ILi3ELi4ELi3EEENS4_18smem_ptr_flag_bitsILi8EEENSJ_INS5_IJS1L_SG_EEENS5_IJSG_SC_EEEEEEEvS1T_EENS_8epilogue10collective6detail29Sm90TmaWarpSpecializedAdapterINS24_15DefaultEpilogueIiNS5_IJSC_llEEES28_NS23_6thread17LinearCombinationIiLi1EiiLNS29_9ScaleType4KindE0ELNS_15FloatRoundStyleE2EiEENS1_15EpilogueDefaultEEEEEvvEEEEvNT_6ParamsE,"a",@progbits
	.sectionflags	@""
	.align	4
.nv.constant0._ZN7cutlass13device_kernelINS_4gemm6kernel13GemmUniversalIN4cute5tupleIJiiiiEEENS1_10collective13CollectiveMmaINS1_40MainloopSm90TmaGmmaWarpSpecializedSparseILi5ENS5_IJNS4_1CILi2EEENSA_ILi1EEESC_EEENS1_35KernelTmaWarpSpecializedCooperativeEEENS5_IJNSA_ILi128EEENSA_ILi256EEESG_EEEaNS5_IJNS4_6LayoutINS5_IJiNS5_IJSB_iEEEiEEENS5_IJlNS5_IJSC_SB_EEElEEEEENSJ_INS5_IJNS5_IJNSA_ILi64EEEiEEENS5_IJSG_iEEEiEEENS5_IJNS5_IJSG_NSA_ILi8192EEEEEENS5_IJSC_lEEElEEEEEEEEaNS5_IJlSC_lEEENS4_8TiledMMAINS4_8MMA_AtomIJNS4_4SM904GMMA6SPARSE28GMMA_64x256x64_S32S8S8_SS_TNILNS13_9SparseSelE0EEEEEENSJ_ISD_NS5_IJSC_NSA_ILi0EEES19_EEEEENS5_IJNS4_10UnderscoreES1C_S1C_EEEEENS4_13SM90_TMA_LOADENS4_14ComposedLayoutINS4_7SwizzleILi2ELi4ELi3EEENS4_25smem_sparse_ptr_flag_bitsILi2ELi8EEENSJ_INS5_IJNS5_IJSC_NSA_ILi8EEEEEENS5_IJSB_SP_EEEEEENS5_IJNS5_IJS19_SG_EEESM_EEEEEEEvNS4_8identityENS4_23SM90_TMA_LOAD_MULTICASTENS1G_INS1H_ILi3ELi4ELi3EEENS4_18smem_ptr_flag_bitsILi8EEENSJ_INS5_IJS1L_SG_EEENS5_IJSG_SC_EEEEEEEvS1T_EENS_8epilogue10collective6detail29Sm90TmaWarpSpecializedAdapterINS24_15DefaultEpilogueIiNS5_IJSC_llEEES28_NS23_6thread17LinearCombinationIiLi1EiiLNS29_9ScaleType4KindE0ELNS_15FloatRoundStyleE2EiEENS1_15EpilogueDefaultEEEEEvvEEEEvNT_6ParamsE:
	.zero		1920


//--------------------- SYMBOLS --------------------------

	.type		.nv.reservedSmem.offset0,@object
	.size		.nv.reservedSmem.offset0,0x4
